//
// Generated by NVIDIA NVVM Compiler
//
// Compiler Build ID: CL-36424714
// Cuda compilation tools, release 13.0, V13.0.88
// Based on NVVM 20.0.0
//

.version 9.0
.target sm_100
.address_size 64

	// .globl	_Z10mergeTilesPKdPiii
// _ZZ10mergeTilesPKdPiiiE7changed has been demoted

.visible .entry _Z10mergeTilesPKdPiii(
	.param .u64 .ptr .align 1 _Z10mergeTilesPKdPiii_param_0,
	.param .u64 .ptr .align 1 _Z10mergeTilesPKdPiii_param_1,
	.param .u32 _Z10mergeTilesPKdPiii_param_2,
	.param .u32 _Z10mergeTilesPKdPiii_param_3
)
{
	.reg .pred 	%p<52>;
	.reg .b16 	%rs<4>;
	.reg .b32 	%r<150>;
	.reg .b64 	%rd<121>;
	// demoted variable
	.shared .align 4 .u32 _ZZ10mergeTilesPKdPiiiE7changed;
	ld.param.u64 	%rd40, [_Z10mergeTilesPKdPiii_param_1];
	ld.param.u32 	%r77, [_Z10mergeTilesPKdPiii_param_2];
	cvta.to.global.u64 	%rd1, %rd40;
	mov.u32 	%r1, %ctaid.z;
	mov.u32 	%r2, %ntid.z;
	cvt.u16.u32 	%rs1, %r1;
	cvt.u16.u32 	%rs2, %r2;
	div.u16 	%rs3, %rs1, %rs2;
	cvt.u32.u16 	%r78, %rs3;
	mov.u32 	%r79, %tid.x;
	mov.u32 	%r80, %tid.y;
	or.b32  	%r81, %r79, %r80;
	mov.u32 	%r82, %tid.z;
	or.b32  	%r3, %r81, %r82;
	mov.u32 	%r83, %ctaid.x;
	mov.u32 	%r84, %ntid.x;
	mul.lo.s32 	%r85, %r83, %r84;
	add.s32 	%r4, %r85, %r82;
	mov.u32 	%r86, %ctaid.y;
	mov.u32 	%r87, %ntid.y;
	mul.lo.s32 	%r88, %r86, %r87;
	add.s32 	%r5, %r88, %r87;
	or.b32  	%r6, %r79, %r83;
	add.s32 	%r89, %r84, -1;
	setp.ne.s32 	%p3, %r83, %r89;
	setp.ne.s32 	%p4, %r79, 15;
	or.pred  	%p1, %p4, %p3;
	add.s32 	%r90, %r89, %r85;
	add.s32 	%r7, %r88, %r82;
	or.b32  	%r8, %r80, %r86;
	mul.lo.s32 	%r9, %r77, %r90;
	add.s32 	%r91, %r9, %r77;
	add.s32 	%r10, %r91, -1;
	add.s32 	%r92, %r87, -1;
	setp.ne.s32 	%p5, %r86, %r92;
	setp.ne.s32 	%p6, %r80, 15;
	or.pred  	%p2, %p6, %p5;
	max.u32 	%r11, %r78, 1;
	cvt.u64.u32 	%rd57, %r5;
	not.pred 	%p22, %p1;
	not.pred 	%p43, %p2;
$L__BB0_1:
	setp.ne.s32 	%p7, %r3, 0;
	@%p7 bra 	$L__BB0_3;
	mov.b32 	%r93, 0;
	st.shared.u32 	[_ZZ10mergeTilesPKdPiiiE7changed], %r93;
$L__BB0_3:
	setp.gt.u32 	%p8, %r2, %r1;
	bar.sync 	0;
	@%p8 bra 	$L__BB0_54;
	mov.b32 	%r124, 0;
$L__BB0_5:
	add.s32 	%r13, %r5, -1;
	setp.eq.s32 	%p9, %r6, 0;
	mad.lo.s32 	%r14, %r124, %r2, %r4;
	@%p9 bra 	$L__BB0_13;
	mul.lo.s32 	%r95, %r14, %r77;
	add.s32 	%r18, %r95, %r13;
	sub.s32 	%r96, %r95, %r77;
	add.s32 	%r128, %r96, %r5;
	cvt.s64.s32 	%rd3, %r18;
	cvt.s64.s32 	%rd41, %r95;
	cvt.u64.u32 	%rd42, %r5;
	add.s64 	%rd43, %rd41, %rd42;
	shl.b64 	%rd44, %rd43, 2;
	add.s64 	%rd45, %rd1, %rd44;
	ld.global.u32 	%r126, [%rd45+-4];
	setp.eq.s32 	%p10, %r126, %r18;
	@%p10 bra 	$L__BB0_7;
	bra.uni 	$L__BB0_57;
$L__BB0_7:
	cvt.s64.s32 	%rd110, %r128;
	mul.wide.s32 	%rd48, %r128, 4;
	add.s64 	%rd49, %rd1, %rd48;
	ld.global.u32 	%r127, [%rd49];
	setp.eq.s32 	%p12, %r127, %r128;
	@%p12 bra 	$L__BB0_9;
$L__BB0_8:
	mov.u32 	%r128, %r127;
	cvt.s64.s32 	%rd110, %r128;
	mul.wide.s32 	%rd50, %r128, 4;
	add.s64 	%rd51, %rd1, %rd50;
	ld.global.u32 	%r127, [%rd51];
	setp.ne.s32 	%p13, %r127, %r128;
	@%p13 bra 	$L__BB0_8;
$L__BB0_9:
	setp.ge.s32 	%p14, %r18, %r128;
	@%p14 bra 	$L__BB0_11;
	shl.b64 	%rd54, %rd110, 2;
	add.s64 	%rd55, %rd1, %rd54;
	atom.global.min.s32 	%r99, [%rd55], %r18;
	mov.b32 	%r100, 1;
	st.shared.u32 	[_ZZ10mergeTilesPKdPiiiE7changed], %r100;
	bra.uni 	$L__BB0_13;
$L__BB0_11:
	setp.ge.s32 	%p15, %r128, %r18;
	@%p15 bra 	$L__BB0_13;
	shl.b64 	%rd52, %rd3, 2;
	add.s64 	%rd53, %rd1, %rd52;
	atom.global.min.s32 	%r97, [%rd53], %r128;
	mov.b32 	%r98, 1;
	st.shared.u32 	[_ZZ10mergeTilesPKdPiiiE7changed], %r98;
$L__BB0_13:
	mul.lo.s32 	%r101, %r14, %r77;
	add.s32 	%r37, %r101, %r13;
	add.s32 	%r26, %r101, %r5;
	cvt.s64.s32 	%rd16, %r37;
	cvt.s64.s32 	%rd56, %r101;
	add.s64 	%rd58, %rd56, %rd57;
	shl.b64 	%rd59, %rd58, 2;
	add.s64 	%rd9, %rd1, %rd59;
	ld.global.u32 	%r130, [%rd9+-4];
	setp.eq.s32 	%p16, %r130, %r37;
	mov.u32 	%r28, %r37;
	mov.u64 	%rd10, %rd16;
	@%p16 bra 	$L__BB0_14;
	bra.uni 	$L__BB0_58;
$L__BB0_14:
	cvt.s64.s32 	%rd112, %r26;
	mul.wide.s32 	%rd62, %r26, 4;
	add.s64 	%rd12, %rd1, %rd62;
	ld.global.u32 	%r131, [%rd12];
	setp.eq.s32 	%p18, %r131, %r26;
	mov.u32 	%r132, %r26;
	@%p18 bra 	$L__BB0_16;
$L__BB0_15:
	mov.u32 	%r132, %r131;
	cvt.s64.s32 	%rd112, %r132;
	mul.wide.s32 	%rd63, %r132, 4;
	add.s64 	%rd64, %rd1, %rd63;
	ld.global.u32 	%r131, [%rd64];
	setp.ne.s32 	%p19, %r131, %r132;
	@%p19 bra 	$L__BB0_15;
$L__BB0_16:
	setp.ge.s32 	%p20, %r28, %r132;
	@%p20 bra 	$L__BB0_18;
	shl.b64 	%rd67, %rd112, 2;
	add.s64 	%rd68, %rd1, %rd67;
	atom.global.min.s32 	%r104, [%rd68], %r28;
	mov.b32 	%r105, 1;
	st.shared.u32 	[_ZZ10mergeTilesPKdPiiiE7changed], %r105;
	bra.uni 	$L__BB0_20;
$L__BB0_18:
	setp.ge.s32 	%p21, %r132, %r28;
	@%p21 bra 	$L__BB0_20;
	shl.b64 	%rd65, %rd10, 2;
	add.s64 	%rd66, %rd1, %rd65;
	atom.global.min.s32 	%r102, [%rd66], %r132;
	mov.b32 	%r103, 1;
	st.shared.u32 	[_ZZ10mergeTilesPKdPiiiE7changed], %r103;
$L__BB0_20:
	@%p22 bra 	$L__BB0_28;
	add.s32 	%r136, %r26, %r77;
	ld.global.u32 	%r134, [%rd9+-4];
	setp.eq.s32 	%p23, %r134, %r37;
	@%p23 bra 	$L__BB0_22;
	bra.uni 	$L__BB0_59;
$L__BB0_22:
	cvt.s64.s32 	%rd114, %r136;
	mul.wide.s32 	%rd71, %r77, 4;
	add.s64 	%rd72, %rd12, %rd71;
	ld.global.u32 	%r135, [%rd72];
	setp.eq.s32 	%p25, %r135, %r136;
	@%p25 bra 	$L__BB0_24;
$L__BB0_23:
	mov.u32 	%r136, %r135;
	cvt.s64.s32 	%rd114, %r136;
	mul.wide.s32 	%rd73, %r136, 4;
	add.s64 	%rd74, %rd1, %rd73;
	ld.global.u32 	%r135, [%rd74];
	setp.ne.s32 	%p26, %r135, %r136;
	@%p26 bra 	$L__BB0_23;
$L__BB0_24:
	setp.ge.s32 	%p27, %r37, %r136;
	@%p27 bra 	$L__BB0_26;
	shl.b64 	%rd77, %rd114, 2;
	add.s64 	%rd78, %rd1, %rd77;
	atom.global.min.s32 	%r108, [%rd78], %r37;
	mov.b32 	%r109, 1;
	st.shared.u32 	[_ZZ10mergeTilesPKdPiiiE7changed], %r109;
	bra.uni 	$L__BB0_28;
$L__BB0_26:
	setp.ge.s32 	%p28, %r136, %r37;
	@%p28 bra 	$L__BB0_28;
	shl.b64 	%rd75, %rd16, 2;
	add.s64 	%rd76, %rd1, %rd75;
	atom.global.min.s32 	%r106, [%rd76], %r136;
	mov.b32 	%r107, 1;
	st.shared.u32 	[_ZZ10mergeTilesPKdPiiiE7changed], %r107;
$L__BB0_28:
	add.s32 	%r124, %r124, 1;
	setp.ne.s32 	%p29, %r124, %r11;
	@%p29 bra 	$L__BB0_5;
	mov.b32 	%r137, 0;
$L__BB0_30:
	setp.eq.s32 	%p30, %r8, 0;
	mad.lo.s32 	%r46, %r137, %r2, %r7;
	@%p30 bra 	$L__BB0_38;
	add.s32 	%r50, %r46, %r9;
	add.s32 	%r141, %r10, %r46;
	cvt.s64.s32 	%rd22, %r50;
	mul.wide.s32 	%rd79, %r50, 4;
	add.s64 	%rd80, %rd1, %rd79;
	ld.global.u32 	%r139, [%rd80];
	setp.eq.s32 	%p31, %r139, %r50;
	@%p31 bra 	$L__BB0_32;
	bra.uni 	$L__BB0_60;
$L__BB0_32:
	cvt.s64.s32 	%rd116, %r141;
	mul.wide.s32 	%rd83, %r141, 4;
	add.s64 	%rd84, %rd1, %rd83;
	ld.global.u32 	%r140, [%rd84];
	setp.eq.s32 	%p33, %r140, %r141;
	@%p33 bra 	$L__BB0_34;
$L__BB0_33:
	mov.u32 	%r141, %r140;
	cvt.s64.s32 	%rd116, %r141;
	mul.wide.s32 	%rd85, %r141, 4;
	add.s64 	%rd86, %rd1, %rd85;
	ld.global.u32 	%r140, [%rd86];
	setp.ne.s32 	%p34, %r140, %r141;
	@%p34 bra 	$L__BB0_33;
$L__BB0_34:
	setp.ge.s32 	%p35, %r50, %r141;
	@%p35 bra 	$L__BB0_36;
	shl.b64 	%rd89, %rd116, 2;
	add.s64 	%rd90, %rd1, %rd89;
	atom.global.min.s32 	%r113, [%rd90], %r50;
	mov.b32 	%r114, 1;
	st.shared.u32 	[_ZZ10mergeTilesPKdPiiiE7changed], %r114;
	bra.uni 	$L__BB0_38;
$L__BB0_36:
	setp.ge.s32 	%p36, %r141, %r50;
	@%p36 bra 	$L__BB0_38;
	shl.b64 	%rd87, %rd22, 2;
	add.s64 	%rd88, %rd1, %rd87;
	atom.global.min.s32 	%r111, [%rd88], %r141;
	mov.b32 	%r112, 1;
	st.shared.u32 	[_ZZ10mergeTilesPKdPiiiE7changed], %r112;
$L__BB0_38:
	add.s32 	%r69, %r46, %r9;
	add.s32 	%r58, %r69, %r77;
	cvt.s64.s32 	%rd35, %r69;
	mul.wide.s32 	%rd91, %r69, 4;
	add.s64 	%rd28, %rd1, %rd91;
	ld.global.u32 	%r143, [%rd28];
	setp.eq.s32 	%p37, %r143, %r69;
	mov.u32 	%r60, %r69;
	mov.u64 	%rd29, %rd35;
	@%p37 bra 	$L__BB0_39;
	bra.uni 	$L__BB0_61;
$L__BB0_39:
	cvt.s64.s32 	%rd118, %r58;
	mul.wide.s32 	%rd94, %r77, 4;
	add.s64 	%rd31, %rd28, %rd94;
	ld.global.u32 	%r144, [%rd31];
	setp.eq.s32 	%p39, %r144, %r58;
	mov.u32 	%r145, %r58;
	@%p39 bra 	$L__BB0_41;
$L__BB0_40:
	mov.u32 	%r145, %r144;
	cvt.s64.s32 	%rd118, %r145;
	mul.wide.s32 	%rd95, %r145, 4;
	add.s64 	%rd96, %rd1, %rd95;
	ld.global.u32 	%r144, [%rd96];
	setp.ne.s32 	%p40, %r144, %r145;
	@%p40 bra 	$L__BB0_40;
$L__BB0_41:
	setp.ge.s32 	%p41, %r60, %r145;
	@%p41 bra 	$L__BB0_43;
	shl.b64 	%rd99, %rd118, 2;
	add.s64 	%rd100, %rd1, %rd99;
	atom.global.min.s32 	%r117, [%rd100], %r60;
	mov.b32 	%r118, 1;
	st.shared.u32 	[_ZZ10mergeTilesPKdPiiiE7changed], %r118;
	bra.uni 	$L__BB0_45;
$L__BB0_43:
	setp.ge.s32 	%p42, %r145, %r60;
	@%p42 bra 	$L__BB0_45;
	shl.b64 	%rd97, %rd29, 2;
	add.s64 	%rd98, %rd1, %rd97;
	atom.global.min.s32 	%r115, [%rd98], %r145;
	mov.b32 	%r116, 1;
	st.shared.u32 	[_ZZ10mergeTilesPKdPiiiE7changed], %r116;
$L__BB0_45:
	@%p43 bra 	$L__BB0_53;
	add.s32 	%r149, %r58, 1;
	ld.global.u32 	%r147, [%rd28];
	setp.eq.s32 	%p44, %r147, %r69;
	@%p44 bra 	$L__BB0_47;
	bra.uni 	$L__BB0_62;
$L__BB0_47:
	cvt.s64.s32 	%rd120, %r149;
	ld.global.u32 	%r148, [%rd31+4];
	setp.eq.s32 	%p46, %r148, %r149;
	@%p46 bra 	$L__BB0_49;
$L__BB0_48:
	mov.u32 	%r149, %r148;
	cvt.s64.s32 	%rd120, %r149;
	mul.wide.s32 	%rd103, %r149, 4;
	add.s64 	%rd104, %rd1, %rd103;
	ld.global.u32 	%r148, [%rd104];
	setp.ne.s32 	%p47, %r148, %r149;
	@%p47 bra 	$L__BB0_48;
$L__BB0_49:
	setp.ge.s32 	%p48, %r69, %r149;
	@%p48 bra 	$L__BB0_51;
	shl.b64 	%rd107, %rd120, 2;
	add.s64 	%rd108, %rd1, %rd107;
	atom.global.min.s32 	%r121, [%rd108], %r69;
	mov.b32 	%r122, 1;
	st.shared.u32 	[_ZZ10mergeTilesPKdPiiiE7changed], %r122;
	bra.uni 	$L__BB0_53;
$L__BB0_51:
	setp.ge.s32 	%p49, %r149, %r69;
	@%p49 bra 	$L__BB0_53;
	shl.b64 	%rd105, %rd35, 2;
	add.s64 	%rd106, %rd1, %rd105;
	atom.global.min.s32 	%r119, [%rd106], %r149;
	mov.b32 	%r120, 1;
	st.shared.u32 	[_ZZ10mergeTilesPKdPiiiE7changed], %r120;
$L__BB0_53:
	add.s32 	%r137, %r137, 1;
	setp.ne.s32 	%p50, %r137, %r11;
	@%p50 bra 	$L__BB0_30;
$L__BB0_54:
	bar.sync 	0;
	ld.shared.u32 	%r123, [_ZZ10mergeTilesPKdPiiiE7changed];
	setp.eq.s32 	%p51, %r123, 0;
	@%p51 bra 	$L__BB0_56;
	bar.sync 	0;
	bra.uni 	$L__BB0_1;
$L__BB0_56:
	ret;
$L__BB0_57:
	cvt.s64.s32 	%rd3, %r126;
	mul.wide.s32 	%rd46, %r126, 4;
	add.s64 	%rd47, %rd1, %rd46;
	ld.global.u32 	%r21, [%rd47];
	setp.eq.s32 	%p11, %r21, %r126;
	mov.u32 	%r18, %r126;
	mov.u32 	%r126, %r21;
	@%p11 bra 	$L__BB0_7;
	bra.uni 	$L__BB0_57;
$L__BB0_58:
	cvt.s64.s32 	%rd10, %r130;
	mul.wide.s32 	%rd60, %r130, 4;
	add.s64 	%rd61, %rd1, %rd60;
	ld.global.u32 	%r31, [%rd61];
	setp.eq.s32 	%p17, %r31, %r130;
	mov.u32 	%r28, %r130;
	mov.u32 	%r130, %r31;
	@%p17 bra 	$L__BB0_14;
	bra.uni 	$L__BB0_58;
$L__BB0_59:
	cvt.s64.s32 	%rd16, %r134;
	mul.wide.s32 	%rd69, %r134, 4;
	add.s64 	%rd70, %rd1, %rd69;
	ld.global.u32 	%r40, [%rd70];
	setp.eq.s32 	%p24, %r40, %r134;
	mov.u32 	%r37, %r134;
	mov.u32 	%r134, %r40;
	@%p24 bra 	$L__BB0_22;
	bra.uni 	$L__BB0_59;
$L__BB0_60:
	cvt.s64.s32 	%rd22, %r139;
	mul.wide.s32 	%rd81, %r139, 4;
	add.s64 	%rd82, %rd1, %rd81;
	ld.global.u32 	%r53, [%rd82];
	setp.eq.s32 	%p32, %r53, %r139;
	mov.u32 	%r50, %r139;
	mov.u32 	%r139, %r53;
	@%p32 bra 	$L__BB0_32;
	bra.uni 	$L__BB0_60;
$L__BB0_61:
	cvt.s64.s32 	%rd29, %r143;
	mul.wide.s32 	%rd92, %r143, 4;
	add.s64 	%rd93, %rd1, %rd92;
	ld.global.u32 	%r63, [%rd93];
	setp.eq.s32 	%p38, %r63, %r143;
	mov.u32 	%r60, %r143;
	mov.u32 	%r143, %r63;
	@%p38 bra 	$L__BB0_39;
	bra.uni 	$L__BB0_61;
$L__BB0_62:
	cvt.s64.s32 	%rd35, %r147;
	mul.wide.s32 	%rd101, %r147, 4;
	add.s64 	%rd102, %rd1, %rd101;
	ld.global.u32 	%r72, [%rd102];
	setp.eq.s32 	%p45, %r72, %r147;
	mov.u32 	%r69, %r147;
	mov.u32 	%r147, %r72;
	@%p45 bra 	$L__BB0_47;
	bra.uni 	$L__BB0_62;

}


// ===== COMPILED SASS (sm_100) =====

	.target	sm_100

	.elftype	@"ET_EXEC"


//--------------------- .note.nv.tkinfo           --------------------------
	.section	.note.nv.tkinfo,"",@"SHT_NOTE"
	.sectionflags	@"SHF_NOTE_NV_TKINFO"
	.tkinfo
        /*0018*/ 	.word	0x00000002
        /*0030*/ 	.string	""
        /*0030*/ 	.string	"ptxas"
        /*0030*/ 	.string	"Cuda compilation tools, release 13.0, V13.0.88"
        /*0030*/ 	.string	"Build cuda_13.0.r13.0/compiler.36424714_0"
        /*0030*/ 	.string	"-arch sm_100 -m 64 "



//--------------------- .note.nv.cuinfo           --------------------------
	.section	.note.nv.cuinfo,"",@"SHT_NOTE"
	.sectionflags	@"SHF_NOTE_NV_CUINFO"
        /*0018*/ 	.short	0x0002
        /*001a*/ 	.short	0x0064
        /*001c*/ 	.short	0x0082
	.zero		2


//--------------------- .nv.info                  --------------------------
	.section	.nv.info,"",@"SHT_CUDA_INFO"
	.align	4


	//----- nvinfo : EIATTR_REGCOUNT
	.align		4
        /*0000*/ 	.byte	0x04, 0x2f
        /*0002*/ 	.short	(.L_1 - .L_0)
	.align		4
.L_0:
        /*0004*/ 	.word	index@(_Z10mergeTilesPKdPiii)
        /*0008*/ 	.word	0x0000001e


	//----- nvinfo : EIATTR_FRAME_SIZE
	.align		4
.L_1:
        /*000c*/ 	.byte	0x04, 0x11
        /*000e*/ 	.short	(.L_3 - .L_2)
	.align		4
.L_2:
        /*0010*/ 	.word	index@($__internal_0_$__cuda_sm20_div_u16)
        /*0014*/ 	.word	0x00000000


	//----- nvinfo : EIATTR_FRAME_SIZE
	.align		4
.L_3:
        /*0018*/ 	.byte	0x04, 0x11
        /*001a*/ 	.short	(.L_5 - .L_4)
	.align		4
.L_4:
        /*001c*/ 	.word	index@(_Z10mergeTilesPKdPiii)
        /*0020*/ 	.word	0x00000000


	//----- nvinfo : EIATTR_MIN_STACK_SIZE
	.align		4
.L_5:
        /*0024*/ 	.byte	0x04, 0x12
        /*0026*/ 	.short	(.L_7 - .L_6)
	.align		4
.L_6:
        /*0028*/ 	.word	index@(_Z10mergeTilesPKdPiii)
        /*002c*/ 	.word	0x00000000
.L_7:


//--------------------- .nv.compat                --------------------------
	.section	.nv.compat,"",@"SHT_CUDA_COMPAT_INFO"
	.align	4
        /*0000*/ 	.byte	0x02, 0x09, 0x00, 0x00, 0x02, 0x02, 0x01, 0x00, 0x02, 0x05, 0x05, 0x00, 0x03, 0x07, 0x01, 0x01
        /*0010*/ 	.byte	0x02, 0x03, 0x00, 0x00, 0x02, 0x06, 0x01, 0x00, 0x04, 0x0b, 0x08, 0x00, 0x01, 0x00, 0x00, 0x00
        /*0020*/ 	.byte	0x00, 0x00, 0x00, 0x00


//--------------------- .nv.info._Z10mergeTilesPKdPiii --------------------------
	.section	.nv.info._Z10mergeTilesPKdPiii,"",@"SHT_CUDA_INFO"
	.sectionflags	@""
	.align	4


	//----- nvinfo : EIATTR_CUDA_API_VERSION
	.align		4
        /*0000*/ 	.byte	0x04, 0x37
        /*0002*/ 	.short	(.L_9 - .L_8)
.L_8:
        /*0004*/ 	.word	0x00000082


	//----- nvinfo : EIATTR_KPARAM_INFO
	.align		4
.L_9:
        /*0008*/ 	.byte	0x04, 0x17
        /*000a*/ 	.short	(.L_11 - .L_10)
.L_10:
        /*000c*/ 	.word	0x00000000
        /*0010*/ 	.short	0x0003
        /*0012*/ 	.short	0x0014
        /*0014*/ 	.byte	0x00, 0xf0, 0x11, 0x00


	//----- nvinfo : EIATTR_KPARAM_INFO
	.align		4
.L_11:
        /*0018*/ 	.byte	0x04, 0x17
        /*001a*/ 	.short	(.L_13 - .L_12)
.L_12:
        /*001c*/ 	.word	0x00000000
        /*0020*/ 	.short	0x0002
        /*0022*/ 	.short	0x0010
        /*0024*/ 	.byte	0x00, 0xf0, 0x11, 0x00


	//----- nvinfo : EIATTR_KPARAM_INFO
	.align		4
.L_13:
        /*0028*/ 	.byte	0x04, 0x17
        /*002a*/ 	.short	(.L_15 - .L_14)
.L_14:
        /*002c*/ 	.word	0x00000000
        /*0030*/ 	.short	0x0001
        /*0032*/ 	.short	0x0008
        /*0034*/ 	.byte	0x00, 0xf5, 0x21, 0x00


	//----- nvinfo : EIATTR_KPARAM_INFO
	.align		4
.L_15:
        /*0038*/ 	.byte	0x04, 0x17
        /*003a*/ 	.short	(.L_17 - .L_16)
.L_16:
        /*003c*/ 	.word	0x00000000
        /*0040*/ 	.short	0x0000
        /*0042*/ 	.short	0x0000
        /*0044*/ 	.byte	0x00, 0xf5, 0x21, 0x00


	//----- nvinfo : EIATTR_SPARSE_MMA_MASK
	.align		4
.L_17:
        /*0048*/ 	.byte	0x03, 0x50
        /*004a*/ 	.short	0x0000


	//----- nvinfo : EIATTR_MAXREG_COUNT
	.align		4
        /*004c*/ 	.byte	0x03, 0x1b
        /*004e*/ 	.short	0x00ff


	//----- nvinfo : EIATTR_NUM_BARRIERS
	.align		4
        /*0050*/ 	.byte	0x02, 0x4c
        /*0052*/ 	.byte	0x01
	.zero		1


	//----- nvinfo : EIATTR_MERCURY_ISA_VERSION
	.align		4
        /*0054*/ 	.byte	0x03, 0x5f
        /*0056*/ 	.short	0x0101


	//----- nvinfo : EIATTR_VRC_CTA_INIT_COUNT
	.align		4
        /*0058*/ 	.byte	0x02, 0x4a
	.zero		1
	.zero		1


	//----- nvinfo : EIATTR_EXIT_INSTR_OFFSETS
	.align		4
        /*005c*/ 	.byte	0x04, 0x1c
        /*005e*/ 	.short	(.L_19 - .L_18)


	//   ....[0]....
.L_18:
        /*0060*/ 	.word	0x00001c80


	//----- nvinfo : EIATTR_CRS_STACK_SIZE
	.align		4
.L_19:
        /*0064*/ 	.byte	0x04, 0x1e
        /*0066*/ 	.short	(.L_21 - .L_20)
.L_20:
        /*0068*/ 	.word	0x00000000


	//----- nvinfo : EIATTR_CBANK_PARAM_SIZE
	.align		4
.L_21:
        /*006c*/ 	.byte	0x03, 0x19
        /*006e*/ 	.short	0x0018


	//----- nvinfo : EIATTR_PARAM_CBANK
	.align		4
        /*0070*/ 	.byte	0x04, 0x0a
        /*0072*/ 	.short	(.L_23 - .L_22)
	.align		4
.L_22:
        /*0074*/ 	.word	index@(.nv.constant0._Z10mergeTilesPKdPiii)
        /*0078*/ 	.short	0x0380
        /*007a*/ 	.short	0x0018


	//----- nvinfo : EIATTR_SW_WAR
	.align		4
.L_23:
        /*007c*/ 	.byte	0x04, 0x36
        /*007e*/ 	.short	(.L_25 - .L_24)
.L_24:
        /*0080*/ 	.word	0x00000008
.L_25:


//--------------------- .nv.callgraph             --------------------------
	.section	.nv.callgraph,"",@"SHT_CUDA_CALLGRAPH"
	.align	4
	.sectionentsize	8
	.align		4
        /*0000*/ 	.word	0x00000000
	.align		4
        /*0004*/ 	.word	0xffffffff
	.align		4
        /*0008*/ 	.word	0x00000000
	.align		4
        /*000c*/ 	.word	0xfffffffe
	.align		4
        /*0010*/ 	.word	0x00000000
	.align		4
        /*0014*/ 	.word	0xfffffffd
	.align		4
        /*0018*/ 	.word	0x00000000
	.align		4
        /*001c*/ 	.word	0xfffffffc


//--------------------- .text._Z10mergeTilesPKdPiii --------------------------
	.section	.text._Z10mergeTilesPKdPiii,"ax",@progbits
	.align	128
        .global         _Z10mergeTilesPKdPiii
        .type           _Z10mergeTilesPKdPiii,@function
        .size           _Z10mergeTilesPKdPiii,(.L_x_71 - _Z10mergeTilesPKdPiii)
        .other          _Z10mergeTilesPKdPiii,@"STO_CUDA_ENTRY STV_DEFAULT"
_Z10mergeTilesPKdPiii:
.text._Z10mergeTilesPKdPiii:
[----:B------:R-:W-:Y:S08]  /*0000*/  LDC R1, c[0x0][0x37c] ;  /* 0x0000df00ff017b82 */ /* 0x000ff00000000800 */
[----:B------:R-:W0:Y:S01]  /*0010*/  S2UR UR8, SR_CTAID.Z ;  /* 0x00000000000879c3 */ /* 0x000e220000002700 */
[----:B------:R-:W1:Y:S01]  /*0020*/  LDCU UR9, c[0x0][0x368] ;  /* 0x00006d00ff0977ac */ /* 0x000e620008000800 */
[----:B------:R-:W-:Y:S01]  /*0030*/  MOV R5, 0x70 ;  /* 0x0000007000057802 */ /* 0x000fe20000000f00 */
[----:B-1----:R-:W-:-:S02]  /*0040*/  ULOP3.LUT UR5, UR9, 0xffff, URZ, 0xc0, !UPT ;  /* 0x0000ffff09057892 */ /* 0x002fc4000f8ec0ff */
[----:B0-----:R-:W-:-:S12]  /*0050*/  ULOP3.LUT UR4, UR8, 0xffff, URZ, 0xc0, !UPT ;  /* 0x0000ffff08047892 */ /* 0x001fd8000f8ec0ff */
[----:B------:R-:W-:Y:S05]  /*0060*/  CALL.REL.NOINC `($__internal_0_$__cuda_sm20_div_u16) ;  /* 0x0000001c00107944 */ /* 0x000fea0003c00000 */
[----:B------:R-:W0:Y:S01]  /*0070*/  LDC R5, c[0x0][0x360] ;  /* 0x0000d800ff057b82 */ /* 0x000e220000000800 */
[----:B------:R-:W1:Y:S01]  /*0080*/  S2R R6, SR_TID.Z ;  /* 0x0000000000067919 */ /* 0x000e620000002300 */
[----:B------:R-:W2:Y:S01]  /*0090*/  LDCU.64 UR6, c[0x0][0x358] ;  /* 0x00006b00ff0677ac */ /* 0x000ea20008000a00 */
[----:B------:R-:W1:Y:S05]  /*00a0*/  S2R R0, SR_TID.X ;  /* 0x0000000000007919 */ /* 0x000e6a0000002100 */
[----:B------:R-:W3:Y:S01]  /*00b0*/  LDC R7, c[0x0][0x364] ;  /* 0x0000d900ff077b82 */ /* 0x000ee20000000800 */
[----:B------:R-:W1:Y:S07]  /*00c0*/  S2R R3, SR_TID.Y ;  /* 0x0000000000037919 */ /* 0x000e6e0000002200 */
[----:B------:R-:W4:Y:S08]  /*00d0*/  S2UR UR10, SR_CTAID.X ;  /* 0x00000000000a79c3 */ /* 0x000f300000002500 */
[----:B------:R-:W5:Y:S01]  /*00e0*/  S2UR UR11, SR_CTAID.Y ;  /* 0x00000000000b79c3 */ /* 0x000f620000002600 */
[----:B0-----:R-:W-:-:S07]  /*00f0*/  VIADD R2, R5, 0xffffffff ;  /* 0xffffffff05027836 */ /* 0x001fce0000000000 */
[----:B------:R-:W0:Y:S01]  /*0100*/  LDC R9, c[0x0][0x390] ;  /* 0x0000e400ff097b82 */ /* 0x000e220000000800 */
[----:B---3--:R-:W-:Y:S01]  /*0110*/  VIADD R4, R7, 0xffffffff ;  /* 0xffffffff07047836 */ /* 0x008fe20000000000 */
[----:B----4-:R-:W-:Y:S01]  /*0120*/  ISETP.NE.AND P0, PT, R2, UR10, PT ;  /* 0x0000000a02007c0c */ /* 0x010fe2000bf05270 */
[C---:B------:R-:W-:Y:S01]  /*0130*/  IMAD R2, R5.reuse, UR10, R2 ;  /* 0x0000000a05027c24 */ /* 0x040fe2000f8e0202 */
[----:B-1----:R-:W-:Y:S01]  /*0140*/  LOP3.LUT P2, RZ, R6, R0, R3, 0xfe, !PT ;  /* 0x0000000006ff7212 */ /* 0x002fe2000784fe03 */
[--C-:B------:R-:W-:Y:S01]  /*0150*/  IMAD R5, R5, UR10, R6.reuse ;  /* 0x0000000a05057c24 */ /* 0x100fe2000f8e0206 */
[----:B------:R-:W-:Y:S02]  /*0160*/  ISETP.NE.OR P0, PT, R0, 0xf, P0 ;  /* 0x0000000f0000780c */ /* 0x000fe40000705670 */
[----:B-----5:R-:W-:Y:S01]  /*0170*/  ISETP.NE.AND P1, PT, R4, UR11, PT ;  /* 0x0000000b04007c0c */ /* 0x020fe2000bf25270 */
[C---:B------:R-:W-:Y:S01]  /*0180*/  IMAD R6, R7.reuse, UR11, R6 ;  /* 0x0000000b07067c24 */ /* 0x040fe2000f8e0206 */
[----:B------:R-:W-:Y:S01]  /*0190*/  LOP3.LUT R4, R8, 0xffff, RZ, 0xc0, !PT ;  /* 0x0000ffff08047812 */ /* 0x000fe200078ec0ff */
[----:B------:R-:W-:Y:S01]  /*01a0*/  IMAD R7, R7, UR11, R7 ;  /* 0x0000000b07077c24 */ /* 0x000fe2000f8e0207 */
[----:B------:R-:W-:-:S02]  /*01b0*/  ISETP.NE.OR P1, PT, R3, 0xf, P1 ;  /* 0x0000000f0300780c */ /* 0x000fc40000f25670 */
[----:B------:R-:W-:Y:S01]  /*01c0*/  VIMNMX.U32 R4, PT, PT, R4, 0x1, !PT ;  /* 0x0000000104047848 */ /* 0x000fe20007fe0000 */
[----:B0-----:R-:W-:-:S04]  /*01d0*/  IMAD R8, R2, R9, R9 ;  /* 0x0000000902087224 */ /* 0x001fc800078e0209 */
[----:B--2---:R-:W-:-:S07]  /*01e0*/  VIADD R8, R8, 0xffffffff ;  /* 0xffffffff08087836 */ /* 0x004fce0000000000 */
.L_x_69:
[----:B--23--:R-:W0:Y:S01]  /*01f0*/  @!P2 S2R R10, SR_CgaCtaId ;  /* 0x00000000000aa919 */ /* 0x00ce220000008800 */
[----:B------:R-:W-:Y:S01]  /*0200*/  @!P2 MOV R9, 0x400 ;  /* 0x000004000009a802 */ /* 0x000fe20000000f00 */
[----:B------:R-:W-:-:S03]  /*0210*/  UISETP.GT.U32.AND UP0, UPT, UR9, UR8, UPT ;  /* 0x000000080900728c */ /* 0x000fc6000bf04070 */
[----:B0-----:R-:W-:-:S05]  /*0220*/  @!P2 LEA R9, R10, R9, 0x18 ;  /* 0x000000090a09a211 */ /* 0x001fca00078ec0ff */
[----:B------:R0:W-:Y:S01]  /*0230*/  @!P2 STS [R9], RZ ;  /* 0x000000ff0900a388 */ /* 0x0001e20000000800 */
[----:B------:R-:W-:Y:S06]  /*0240*/  BAR.SYNC.DEFER_BLOCKING 0x0 ;  /* 0x0000000000007b1d */ /* 0x000fec0000010000 */
[----:B-1----:R-:W-:Y:S05]  /*0250*/  BRA.U UP0, `(.L_x_0) ;  /* 0x0000001900707547 */ /* 0x002fea000b800000 */
[----:B0-----:R-:W-:-:S07]  /*0260*/  IMAD.MOV.U32 R9, RZ, RZ, RZ ;  /* 0x000000ffff097224 */ /* 0x001fce00078e00ff */
.L_x_34:
[----:B------:R-:W-:Y:S01]  /*0270*/  LOP3.LUT P4, RZ, R0, UR10, RZ, 0xfc, !PT ;  /* 0x0000000a00ff7c12 */ /* 0x000fe2000f88fcff */
[C---:B--2---:R-:W-:Y:S01]  /*0280*/  IMAD R22, R9.reuse, UR9, R5 ;  /* 0x0000000909167c24 */ /* 0x044fe2000f8e0205 */
[----:B------:R-:W-:Y:S01]  /*0290*/  BSSY.RECONVERGENT B0, `(.L_x_1) ;  /* 0x0000049000007945 */ /* 0x000fe20003800200 */
[----:B------:R-:W-:Y:S02]  /*02a0*/  VIADD R9, R9, 0x1 ;  /* 0x0000000109097836 */ /* 0x000fe40000000000 */
[----:B01----:R-:W-:-:S03]  /*02b0*/  VIADD R20, R7, 0xffffffff ;  /* 0xffffffff07147836 */ /* 0x003fc60000000000 */
[----:B------:R-:W-:-:S05]  /*02c0*/  ISETP.NE.AND P3, PT, R9, R4, PT ;  /* 0x000000040900720c */ /* 0x000fca0003f65270 */
[----:B---3--:R-:W-:Y:S08]  /*02d0*/  @!P4 BRA `(.L_x_2) ;  /* 0x000000040010c947 */ /* 0x008ff00003800000 */
[----:B------:R-:W0:Y:S01]  /*02e0*/  LDCU UR4, c[0x0][0x390] ;  /* 0x00007200ff0477ac */ /* 0x000e220008000800 */
[----:B------:R-:W1:Y:S01]  /*02f0*/  LDC.64 R10, c[0x0][0x388] ;  /* 0x0000e200ff0a7b82 */ /* 0x000e620000000a00 */
[----:B0-----:R-:W-:-:S05]  /*0300*/  IMAD R12, R22, UR4, RZ ;  /* 0x00000004160c7c24 */ /* 0x001fca000f8e02ff */
[----:B------:R-:W-:-:S04]  /*0310*/  IADD3 R13, P4, PT, R7, R12, RZ ;  /* 0x0000000c070d7210 */ /* 0x000fc80007f9e0ff */
[----:B------:R-:W-:Y:S02]  /*0320*/  LEA.HI.X.SX32 R16, R12, RZ, 0x1, P4 ;  /* 0x000000ff0c107211 */ /* 0x000fe400020f0eff */
[----:B-1----:R-:W-:-:S04]  /*0330*/  LEA R14, P4, R13, R10, 0x2 ;  /* 0x0000000a0d0e7211 */ /* 0x002fc800078810ff */
[----:B------:R-:W-:-:S05]  /*0340*/  LEA.HI.X R15, R13, R11, R16, 0x2, P4 ;  /* 0x0000000b0d0f7211 */ /* 0x000fca00020f1410 */
[----:B------:R-:W2:Y:S01]  /*0350*/  LDG.E R14, desc[UR6][R14.64+-0x4] ;  /* 0xfffffc060e0e7981 */ /* 0x000ea2000c1e1900 */
[--C-:B------:R-:W-:Y:S01]  /*0360*/  IMAD.IADD R23, R20, 0x1, R12.reuse ;  /* 0x0000000114177824 */ /* 0x100fe200078e020c */
[----:B------:R-:W-:Y:S01]  /*0370*/  IADD3 R21, PT, PT, R7, -UR4, R12 ;  /* 0x8000000407157c10 */ /* 0x000fe2000fffe00c */
[----:B------:R-:W-:Y:S02]  /*0380*/  BSSY.RECONVERGENT B1, `(.L_x_3) ;  /* 0x0000011000017945 */ /* 0x000fe40003800200 */
[--C-:B------:R-:W-:Y:S01]  /*0390*/  IMAD.MOV.U32 R12, RZ, RZ, R23.reuse ;  /* 0x000000ffff0c7224 */ /* 0x100fe200078e0017 */
[----:B------:R-:W-:Y:S02]  /*03a0*/  SHF.R.S32.HI R13, RZ, 0x1f, R23 ;  /* 0x0000001fff0d7819 */ /* 0x000fe40000011417 */
[----:B--2---:R-:W-:-:S13]  /*03b0*/  ISETP.NE.AND P4, PT, R14, R23, PT ;  /* 0x000000170e00720c */ /* 0x004fda0003f85270 */
[----:B------:R-:W-:Y:S05]  /*03c0*/  @!P4 BRA `(.L_x_4) ;  /* 0x000000000030c947 */ /* 0x000fea0003800000 */
[----:B------:R-:W0:Y:S01]  /*03d0*/  LDC.64 R12, c[0x0][0x388] ;  /* 0x0000e200ff0c7b82 */ /* 0x000e220000000a00 */
[----:B------:R-:W-:Y:S01]  /*03e0*/  BSSY.RECONVERGENT B2, `(.L_x_5) ;  /* 0x0000008000027945 */ /* 0x000fe20003800200 */
[----:B------:R-:W-:-:S07]  /*03f0*/  IMAD.MOV.U32 R17, RZ, RZ, R14 ;  /* 0x000000ffff117224 */ /* 0x000fce00078e000e */
.L_x_6:
[----:B0-----:R-:W-:-:S06]  /*0400*/  IMAD.WIDE R14, R17, 0x4, R12 ;  /* 0x00000004110e7825 */ /* 0x001fcc00078e020c */
[----:B------:R-:W2:Y:S01]  /*0410*/  LDG.E R14, desc[UR6][R14.64] ;  /* 0x000000060e0e7981 */ /* 0x000ea2000c1e1900 */
[----:B------:R-:W-:Y:S01]  /*0420*/  IMAD.MOV.U32 R23, RZ, RZ, R17 ;  /* 0x000000ffff177224 */ /* 0x000fe200078e0011 */
[----:B--2---:R-:W-:Y:S01]  /*0430*/  ISETP.NE.AND P4, PT, R14, R17, PT ;  /* 0x000000110e00720c */ /* 0x004fe20003f85270 */
[----:B------:R-:W-:-:S12]  /*0440*/  IMAD.MOV.U32 R17, RZ, RZ, R14 ;  /* 0x000000ffff117224 */ /* 0x000fd800078e000e */
[----:B------:R-:W-:Y:S05]  /*0450*/  @P4 BRA `(.L_x_6) ;  /* 0xfffffffc00e84947 */ /* 0x000fea000383ffff */
[----:B------:R-:W-:Y:S05]  /*0460*/  BSYNC.RECONVERGENT B2 ;  /* 0x0000000000027941 */ /* 0x000fea0003800200 */
.L_x_5:
[--C-:B------:R-:W-:Y:S01]  /*0470*/  SHF.R.S32.HI R13, RZ, 0x1f, R23.reuse ;  /* 0x0000001fff0d7819 */ /* 0x100fe20000011417 */
[----:B------:R-:W-:-:S07]  /*0480*/  IMAD.MOV.U32 R12, RZ, RZ, R23 ;  /* 0x000000ffff0c7224 */ /* 0x000fce00078e0017 */
.L_x_4:
[----:B------:R-:W-:Y:S05]  /*0490*/  BSYNC.RECONVERGENT B1 ;  /* 0x0000000000017941 */ /* 0x000fea0003800200 */
.L_x_3:
[----:B------:R-:W0:Y:S02]  /*04a0*/  LDC.64 R14, c[0x0][0x388] ;  /* 0x0000e200ff0e7b82 */ /* 0x000e240000000a00 */
[----:B0-----:R-:W-:-:S06]  /*04b0*/  IMAD.WIDE R18, R21, 0x4, R14 ;  /* 0x0000000415127825 */ /* 0x001fcc00078e020e */
[----:B------:R-:W2:Y:S01]  /*04c0*/  LDG.E R18, desc[UR6][R18.64] ;  /* 0x0000000612127981 */ /* 0x000ea2000c1e1900 */
[----:B------:R-:W-:Y:S01]  /*04d0*/  BSSY.RECONVERGENT B1, `(.L_x_7) ;  /* 0x000000f000017945 */ /* 0x000fe20003800200 */
[--C-:B------:R-:W-:Y:S01]  /*04e0*/  SHF.R.S32.HI R17, RZ, 0x1f, R21.reuse ;  /* 0x0000001fff117819 */ /* 0x100fe20000011415 */
[----:B------:R-:W-:Y:S01]  /*04f0*/  IMAD.MOV.U32 R16, RZ, RZ, R21 ;  /* 0x000000ffff107224 */ /* 0x000fe200078e0015 */
[----:B--2---:R-:W-:-:S13]  /*0500*/  ISETP.NE.AND P4, PT, R18, R21, PT ;  /* 0x000000151200720c */ /* 0x004fda0003f85270 */
[----:B------:R-:W-:Y:S05]  /*0510*/  @!P4 BRA `(.L_x_8) ;  /* 0x000000000028c947 */ /* 0x000fea0003800000 */
[----:B------:R-:W-:Y:S01]  /*0520*/  BSSY.RECONVERGENT B2, `(.L_x_9) ;  /* 0x0000007000027945 */ /* 0x000fe20003800200 */
.L_x_10:
[----:B------:R-:W-:-:S06]  /*0530*/  IMAD.WIDE R16, R18, 0x4, R14 ;  /* 0x0000000412107825 */ /* 0x000fcc00078e020e */
[----:B------:R-:W2:Y:S01]  /*0540*/  LDG.E R17, desc[UR6][R16.64] ;  /* 0x0000000610117981 */ /* 0x000ea2000c1e1900 */
[----:B------:R-:W-:Y:S01]  /*0550*/  IMAD.MOV.U32 R21, RZ, RZ, R18 ;  /* 0x000000ffff157224 */ /* 0x000fe200078e0012 */
[----:B--2---:R-:W-:Y:S01]  /*0560*/  ISETP.NE.AND P4, PT, R17, R18, PT ;  /* 0x000000121100720c */ /* 0x004fe20003f85270 */
[----:B------:R-:W-:-:S12]  /*0570*/  IMAD.MOV.U32 R18, RZ, RZ, R17 ;  /* 0x000000ffff127224 */ /* 0x000fd800078e0011 */
[----:B------:R-:W-:Y:S05]  /*0580*/  @P4 BRA `(.L_x_10) ;  /* 0xfffffffc00e84947 */ /* 0x000fea000383ffff */
[----:B------:R-:W-:Y:S05]  /*0590*/  BSYNC.RECONVERGENT B2 ;  /* 0x0000000000027941 */ /* 0x000fea0003800200 */
.L_x_9:
[----:B------:R-:W-:Y:S02]  /*05a0*/  SHF.R.S32.HI R17, RZ, 0x1f, R21 ;  /* 0x0000001fff117819 */ /* 0x000fe40000011415 */
[----:B------:R-:W-:-:S07]  /*05b0*/  MOV R16, R21 ;  /* 0x0000001500107202 */ /* 0x000fce0000000f00 */
.L_x_8:
[----:B------:R-:W-:Y:S05]  /*05c0*/  BSYNC.RECONVERGENT B1 ;  /* 0x0000000000017941 */ /* 0x000fea0003800200 */
.L_x_7:
[----:B------:R-:W-:-:S13]  /*05d0*/  ISETP.GE.AND P4, PT, R23, R21, PT ;  /* 0x000000151700720c */ /* 0x000fda0003f86270 */
[----:B------:R-:W-:Y:S05]  /*05e0*/  @P4 BRA `(.L_x_11) ;  /* 0x0000000000244947 */ /* 0x000fea0003800000 */
[----:B------:R-:W-:-:S04]  /*05f0*/  LEA R10, P4, R16, R10, 0x2 ;  /* 0x0000000a100a7211 */ /* 0x000fc800078810ff */
[----:B------:R-:W-:-:S05]  /*0600*/  LEA.HI.X R11, R16, R11, R17, 0x2, P4 ;  /* 0x0000000b100b7211 */ /* 0x000fca00020f1411 */
[----:B------:R0:W-:Y:S01]  /*0610*/  REDG.E.MIN.S32.STRONG.GPU desc[UR6][R10.64], R23 ;  /* 0x000000170a00798e */ /* 0x0001e2000c92e306 */
[----:B------:R-:W1:Y:S01]  /*0620*/  S2UR UR5, SR_CgaCtaId ;  /* 0x00000000000579c3 */ /* 0x000e620000008800 */
[----:B------:R-:W-:Y:S01]  /*0630*/  UMOV UR4, 0x400 ;  /* 0x0000040000047882 */ /* 0x000fe20000000000 */
[----:B------:R-:W-:Y:S01]  /*0640*/  IMAD.MOV.U32 R12, RZ, RZ, 0x1 ;  /* 0x00000001ff0c7424 */ /* 0x000fe200078e00ff */
[----:B-1----:R-:W-:-:S09]  /*0650*/  ULEA UR4, UR5, UR4, 0x18 ;  /* 0x0000000405047291 */ /* 0x002fd2000f8ec0ff */
[----:B------:R0:W-:Y:S01]  /*0660*/  STS [UR4], R12 ;  /* 0x0000000cff007988 */ /* 0x0001e20008000804 */
[----:B------:R-:W-:Y:S05]  /*0670*/  BRA `(.L_x_2) ;  /* 0x0000000000287947 */ /* 0x000fea0003800000 */
.L_x_11:
[----:B------:R-:W-:-:S13]  /*0680*/  ISETP.GE.AND P4, PT, R21, R23, PT ;  /* 0x000000171500720c */ /* 0x000fda0003f86270 */
[----:B------:R-:W-:Y:S05]  /*0690*/  @P4 BRA `(.L_x_2) ;  /* 0x0000000000204947 */ /* 0x000fea0003800000 */
[----:B------:R-:W-:-:S04]  /*06a0*/  LEA R10, P4, R12, R10, 0x2 ;  /* 0x0000000a0c0a7211 */ /* 0x000fc800078810ff */
[----:B------:R-:W-:-:S05]  /*06b0*/  LEA.HI.X R11, R12, R11, R13, 0x2, P4 ;  /* 0x0000000b0c0b7211 */ /* 0x000fca00020f140d */
[----:B------:R1:W-:Y:S01]  /*06c0*/  REDG.E.MIN.S32.STRONG.GPU desc[UR6][R10.64], R21 ;  /* 0x000000150a00798e */ /* 0x0003e2000c92e306 */
[----:B------:R-:W0:Y:S01]  /*06d0*/  S2UR UR5, SR_CgaCtaId ;  /* 0x00000000000579c3 */ /* 0x000e220000008800 */
[----:B------:R-:W-:Y:S01]  /*06e0*/  UMOV UR4, 0x400 ;  /* 0x0000040000047882 */ /* 0x000fe20000000000 */
[----:B------:R-:W-:Y:S01]  /*06f0*/  IMAD.MOV.U32 R12, RZ, RZ, 0x1 ;  /* 0x00000001ff0c7424 */ /* 0x000fe200078e00ff */
[----:B0-----:R-:W-:-:S09]  /*0700*/  ULEA UR4, UR5, UR4, 0x18 ;  /* 0x0000000405047291 */ /* 0x001fd2000f8ec0ff */
[----:B------:R1:W-:Y:S03]  /*0710*/  STS [UR4], R12 ;  /* 0x0000000cff007988 */ /* 0x0003e60008000804 */
.L_x_2:
[----:B------:R-:W-:Y:S05]  /*0720*/  BSYNC.RECONVERGENT B0 ;  /* 0x0000000000007941 */ /* 0x000fea0003800200 */
.L_x_1:
[----:B0-----:R-:W0:Y:S01]  /*0730*/  LDC R23, c[0x0][0x390] ;  /* 0x0000e400ff177b82 */ /* 0x001e220000000800 */
[----:B------:R-:W2:Y:S01]  /*0740*/  LDCU.64 UR12, c[0x0][0x388] ;  /* 0x00007100ff0c77ac */ /* 0x000ea20008000a00 */
[----:B0-----:R-:W-:-:S05]  /*0750*/  IMAD R22, R22, R23, RZ ;  /* 0x0000001716167224 */ /* 0x001fca00078e02ff */
[----:B-1----:R-:W-:-:S04]  /*0760*/  IADD3 R11, P4, PT, R7, R22, RZ ;  /* 0x00000016070b7210 */ /* 0x002fc80007f9e0ff */
[----:B------:R-:W-:Y:S02]  /*0770*/  LEA.HI.X.SX32 R12, R22, RZ, 0x1, P4 ;  /* 0x000000ff160c7211 */ /* 0x000fe400020f0eff */
[----:B--2---:R-:W-:-:S04]  /*0780*/  LEA R10, P4, R11, UR12, 0x2 ;  /* 0x0000000c0b0a7c11 */ /* 0x004fc8000f8810ff */
[----:B------:R-:W-:-:S05]  /*0790*/  LEA.HI.X R11, R11, UR13, R12, 0x2, P4 ;  /* 0x0000000d0b0b7c11 */ /* 0x000fca000a0f140c */
[----:B------:R-:W2:Y:S01]  /*07a0*/  LDG.E R16, desc[UR6][R10.64+-0x4] ;  /* 0xfffffc060a107981 */ /* 0x000ea2000c1e1900 */
[--C-:B------:R-:W-:Y:S01]  /*07b0*/  IMAD.IADD R27, R20, 0x1, R22.reuse ;  /* 0x00000001141b7824 */ /* 0x100fe200078e0216 */
[----:B------:R-:W-:Y:S01]  /*07c0*/  BSSY.RECONVERGENT B0, `(.L_x_12) ;  /* 0x0000015000007945 */ /* 0x000fe20003800200 */
[----:B------:R-:W-:Y:S02]  /*07d0*/  IMAD.IADD R25, R7, 0x1, R22 ;  /* 0x0000000107197824 */ /* 0x000fe400078e0216 */
[--C-:B------:R-:W-:Y:S01]  /*07e0*/  IMAD.MOV.U32 R12, RZ, RZ, R27.reuse ;  /* 0x000000ffff0c7224 */ /* 0x100fe200078e001b */
[--C-:B------:R-:W-:Y:S01]  /*07f0*/  SHF.R.S32.HI R13, RZ, 0x1f, R27.reuse ;  /* 0x0000001fff0d7819 */ /* 0x100fe2000001141b */
[----:B------:R-:W-:Y:S02]  /*0800*/  IMAD.MOV.U32 R22, RZ, RZ, R27 ;  /* 0x000000ffff167224 */ /* 0x000fe400078e001b */
[----:B------:R-:W-:Y:S02]  /*0810*/  IMAD.MOV.U32 R20, RZ, RZ, R12 ;  /* 0x000000ffff147224 */ /* 0x000fe400078e000c */
[----:B------:R-:W-:Y:S01]  /*0820*/  IMAD.MOV.U32 R21, RZ, RZ, R13 ;  /* 0x000000ffff157224 */ /* 0x000fe200078e000d */
[----:B--2---:R-:W-:-:S13]  /*0830*/  ISETP.NE.AND P4, PT, R16, R27, PT ;  /* 0x0000001b1000720c */ /* 0x004fda0003f85270 */
[----:B------:R-:W-:Y:S05]  /*0840*/  @!P4 BRA `(.L_x_13) ;  /* 0x000000000030c947 */ /* 0x000fea0003800000 */
[----:B------:R-:W0:Y:S01]  /*0850*/  LDC.64 R14, c[0x0][0x388] ;  /* 0x0000e200ff0e7b82 */ /* 0x000e220000000a00 */
[----:B------:R-:W-:Y:S01]  /*0860*/  BSSY.RECONVERGENT B1, `(.L_x_14) ;  /* 0x0000008000017945 */ /* 0x000fe20003800200 */
[----:B------:R-:W-:-:S07]  /*0870*/  IMAD.MOV.U32 R19, RZ, RZ, R16 ;  /* 0x000000ffff137224 */ /* 0x000fce00078e0010 */
.L_x_15:
[----:B0-----:R-:W-:-:S06]  /*0880*/  IMAD.WIDE R16, R19, 0x4, R14 ;  /* 0x0000000413107825 */ /* 0x001fcc00078e020e */
[----:B------:R-:W2:Y:S01]  /*0890*/  LDG.E R16, desc[UR6][R16.64] ;  /* 0x0000000610107981 */ /* 0x000ea2000c1e1900 */
[----:B------:R-:W-:Y:S01]  /*08a0*/  IMAD.MOV.U32 R20, RZ, RZ, R19 ;  /* 0x000000ffff147224 */ /* 0x000fe200078e0013 */
[----:B--2---:R-:W-:Y:S01]  /*08b0*/  ISETP.NE.AND P4, PT, R16, R19, PT ;  /* 0x000000131000720c */ /* 0x004fe20003f85270 */
[----:B------:R-:W-:-:S12]  /*08c0*/  IMAD.MOV.U32 R19, RZ, RZ, R16 ;  /* 0x000000ffff137224 */ /* 0x000fd800078e0010 */
[----:B------:R-:W-:Y:S05]  /*08d0*/  @P4 BRA `(.L_x_15) ;  /* 0xfffffffc00e84947 */ /* 0x000fea000383ffff */
[----:B------:R-:W-:Y:S05]  /*08e0*/  BSYNC.RECONVERGENT B1 ;  /* 0x0000000000017941 */ /* 0x000fea0003800200 */
.L_x_14:
[--C-:B------:R-:W-:Y:S01]  /*08f0*/  SHF.R.S32.HI R21, RZ, 0x1f, R20.reuse ;  /* 0x0000001fff157819 */ /* 0x100fe20000011414 */
[----:B------:R-:W-:-:S07]  /*0900*/  IMAD.MOV.U32 R27, RZ, RZ, R20 ;  /* 0x000000ffff1b7224 */ /* 0x000fce00078e0014 */
.L_x_13:
[----:B------:R-:W-:Y:S05]  /*0910*/  BSYNC.RECONVERGENT B0 ;  /* 0x0000000000007941 */ /* 0x000fea0003800200 */
.L_x_12:
[----:B------:R-:W0:Y:S02]  /*0920*/  LDC.64 R14, c[0x0][0x388] ;  /* 0x0000e200ff0e7b82 */ /* 0x000e240000000a00 */
[----:B0-----:R-:W-:-:S05]  /*0930*/  IMAD.WIDE R16, R25, 0x4, R14 ;  /* 0x0000000419107825 */ /* 0x001fca00078e020e */
[----:B------:R-:W2:Y:S01]  /*0940*/  LDG.E R24, desc[UR6][R16.64] ;  /* 0x0000000610187981 */ /* 0x000ea2000c1e1900 */
[----:B------:R-:W-:Y:S01]  /*0950*/  BSSY.RECONVERGENT B0, `(.L_x_16) ;  /* 0x0000010000007945 */ /* 0x000fe20003800200 */
[--C-:B------:R-:W-:Y:S01]  /*0960*/  SHF.R.S32.HI R19, RZ, 0x1f, R25.reuse ;  /* 0x0000001fff137819 */ /* 0x100fe20000011419 */
[----:B------:R-:W-:Y:S01]  /*0970*/  IMAD.MOV.U32 R18, RZ, RZ, R25 ;  /* 0x000000ffff127224 */ /* 0x000fe200078e0019 */
[-C--:B------:R-:W-:Y:S02]  /*0980*/  MOV R26, R25.reuse ;  /* 0x00000019001a7202 */ /* 0x080fe40000000f00 */
[----:B--2---:R-:W-:-:S13]  /*0990*/  ISETP.NE.AND P4, PT, R24, R25, PT ;  /* 0x000000191800720c */ /* 0x004fda0003f85270 */
[----:B------:R-:W-:Y:S05]  /*09a0*/  @!P4 BRA `(.L_x_17) ;  /* 0x000000000028c947 */ /* 0x000fea0003800000 */
[----:B------:R-:W-:Y:S01]  /*09b0*/  BSSY.RECONVERGENT B1, `(.L_x_18) ;  /* 0x0000007000017945 */ /* 0x000fe20003800200 */
.L_x_19:
[----:B------:R-:W-:-:S06]  /*09c0*/  IMAD.WIDE R18, R24, 0x4, R14 ;  /* 0x0000000418127825 */ /* 0x000fcc00078e020e */
[----:B------:R-:W2:Y:S01]  /*09d0*/  LDG.E R19, desc[UR6][R18.64] ;  /* 0x0000000612137981 */ /* 0x000ea2000c1e1900 */
[----:B------:R-:W-:Y:S01]  /*09e0*/  IMAD.MOV.U32 R26, RZ, RZ, R24 ;  /* 0x000000ffff1a7224 */ /* 0x000fe200078e0018 */
[----:B--2---:R-:W-:Y:S01]  /*09f0*/  ISETP.NE.AND P4, PT, R19, R24, PT ;  /* 0x000000181300720c */ /* 0x004fe20003f85270 */
[----:B------:R-:W-:-:S12]  /*0a00*/  IMAD.MOV.U32 R24, RZ, RZ, R19 ;  /* 0x000000ffff187224 */ /* 0x000fd800078e0013 */
[----:B------:R-:W-:Y:S05]  /*0a10*/  @P4 BRA `(.L_x_19) ;  /* 0xfffffffc00e84947 */ /* 0x000fea000383ffff */
[----:B------:R-:W-:Y:S05]  /*0a20*/  BSYNC.RECONVERGENT B1 ;  /* 0x0000000000017941 */ /* 0x000fea0003800200 */
.L_x_18:
[--C-:B------:R-:W-:Y:S01]  /*0a30*/  SHF.R.S32.HI R19, RZ, 0x1f, R26.reuse ;  /* 0x0000001fff137819 */ /* 0x100fe2000001141a */
[----:B------:R-:W-:-:S07]  /*0a40*/  IMAD.MOV.U32 R18, RZ, RZ, R26 ;  /* 0x000000ffff127224 */ /* 0x000fce00078e001a */
.L_x_17:
[----:B------:R-:W-:Y:S05]  /*0a50*/  BSYNC.RECONVERGENT B0 ;  /* 0x0000000000007941 */ /* 0x000fea0003800200 */
.L_x_16:
[----:B------:R-:W-:Y:S01]  /*0a60*/  ISETP.GE.AND P4, PT, R27, R26, PT ;  /* 0x0000001a1b00720c */ /* 0x000fe20003f86270 */
[----:B------:R-:W-:-:S12]  /*0a70*/  BSSY.RECONVERGENT B0, `(.L_x_20) ;  /* 0x0000015000007945 */ /* 0x000fd80003800200 */
[----:B------:R-:W-:Y:S05]  /*0a80*/  @P4 BRA `(.L_x_21) ;  /* 0x0000000000244947 */ /* 0x000fea0003800000 */
[----:B------:R-:W-:-:S04]  /*0a90*/  LEA R20, P4, R18, UR12, 0x2 ;  /* 0x0000000c12147c11 */ /* 0x000fc8000f8810ff */
[----:B------:R-:W-:-:S05]  /*0aa0*/  LEA.HI.X R21, R18, UR13, R19, 0x2, P4 ;  /* 0x0000000d12157c11 */ /* 0x000fca000a0f1413 */
[----:B------:R0:W-:Y:S01]  /*0ab0*/  REDG.E.MIN.S32.STRONG.GPU desc[UR6][R20.64], R27 ;  /* 0x0000001b1400798e */ /* 0x0001e2000c92e306 */
[----:B------:R-:W1:Y:S01]  /*0ac0*/  S2UR UR5, SR_CgaCtaId ;  /* 0x00000000000579c3 */ /* 0x000e620000008800 */
[----:B------:R-:W-:Y:S01]  /*0ad0*/  UMOV UR4, 0x400 ;  /* 0x0000040000047882 */ /* 0x000fe20000000000 */
[----:B------:R-:W-:Y:S01]  /*0ae0*/  IMAD.MOV.U32 R18, RZ, RZ, 0x1 ;  /* 0x00000001ff127424 */ /* 0x000fe200078e00ff */
[----:B-1----:R-:W-:-:S09]  /*0af0*/  ULEA UR4, UR5, UR4, 0x18 ;  /* 0x0000000405047291 */ /* 0x002fd2000f8ec0ff */
[----:B------:R0:W-:Y:S01]  /*0b00*/  STS [UR4], R18 ;  /* 0x00000012ff007988 */ /* 0x0001e20008000804 */
[----:B------:R-:W-:Y:S05]  /*0b10*/  BRA `(.L_x_22) ;  /* 0x0000000000287947 */ /* 0x000fea0003800000 */
.L_x_21:
[----:B------:R-:W-:-:S13]  /*0b20*/  ISETP.GE.AND P4, PT, R26, R27, PT ;  /* 0x0000001b1a00720c */ /* 0x000fda0003f86270 */
[----:B------:R-:W-:Y:S05]  /*0b30*/  @P4 BRA `(.L_x_22) ;  /* 0x0000000000204947 */ /* 0x000fea0003800000 */
[----:B------:R-:W-:-:S04]  /*0b40*/  LEA R18, P4, R20, UR12, 0x2 ;  /* 0x0000000c14127c11 */ /* 0x000fc8000f8810ff */
[----:B------:R-:W-:-:S05]  /*0b50*/  LEA.HI.X R19, R20, UR13, R21, 0x2, P4 ;  /* 0x0000000d14137c11 */ /* 0x000fca000a0f1415 */
[----:B------:R1:W-:Y:S01]  /*0b60*/  REDG.E.MIN.S32.STRONG.GPU desc[UR6][R18.64], R26 ;  /* 0x0000001a1200798e */ /* 0x0003e2000c92e306 */
[----:B------:R-:W0:Y:S01]  /*0b70*/  S2UR UR5, SR_CgaCtaId ;  /* 0x00000000000579c3 */ /* 0x000e220000008800 */
[----:B------:R-:W-:Y:S01]  /*0b80*/  UMOV UR4, 0x400 ;  /* 0x0000040000047882 */ /* 0x000fe20000000000 */
[----:B------:R-:W-:Y:S01]  /*0b90*/  IMAD.MOV.U32 R20, RZ, RZ, 0x1 ;  /* 0x00000001ff147424 */ /* 0x000fe200078e00ff */
[----:B0-----:R-:W-:-:S09]  /*0ba0*/  ULEA UR4, UR5, UR4, 0x18 ;  /* 0x0000000405047291 */ /* 0x001fd2000f8ec0ff */
[----:B------:R1:W-:Y:S03]  /*0bb0*/  STS [UR4], R20 ;  /* 0x00000014ff007988 */ /* 0x0003e60008000804 */
.L_x_22:
[----:B------:R-:W-:Y:S05]  /*0bc0*/  BSYNC.RECONVERGENT B0 ;  /* 0x0000000000007941 */ /* 0x000fea0003800200 */
.L_x_20:
[----:B------:R-:W-:Y:S04]  /*0bd0*/  BSSY.RECONVERGENT B0, `(.L_x_23) ;  /* 0x000003a000007945 */ /* 0x000fe80003800200 */
[----:B------:R-:W-:Y:S05]  /*0be0*/  @!P0 BRA `(.L_x_24) ;  /* 0x0000000000e08947 */ /* 0x000fea0003800000 */
[----:B------:R-:W2:Y:S01]  /*0bf0*/  LDG.E R11, desc[UR6][R10.64+-0x4] ;  /* 0xfffffc060a0b7981 */ /* 0x000ea2000c1e1900 */
[----:B------:R-:W-:Y:S01]  /*0c00*/  BSSY.RECONVERGENT B1, `(.L_x_25) ;  /* 0x000000f000017945 */ /* 0x000fe20003800200 */
[----:B------:R-:W-:Y:S01]  /*0c10*/  IMAD.IADD R25, R25, 0x1, R23 ;  /* 0x0000000119197824 */ /* 0x000fe200078e0217 */
[----:B--2---:R-:W-:-:S13]  /*0c20*/  ISETP.NE.AND P4, PT, R11, R22, PT ;  /* 0x000000160b00720c */ /* 0x004fda0003f85270 */
[----:B------:R-:W-:Y:S05]  /*0c30*/  @!P4 BRA `(.L_x_26) ;  /* 0x00000000002cc947 */ /* 0x000fea0003800000 */
[----:B------:R-:W-:Y:S01]  /*0c40*/  BSSY.RECONVERGENT B2, `(.L_x_27) ;  /* 0x0000008000027945 */ /* 0x000fe20003800200 */
[----:B------:R-:W-:-:S07]  /*0c50*/  IMAD.MOV.U32 R13, RZ, RZ, R11 ;  /* 0x000000ffff0d7224 */ /* 0x000fce00078e000b */
.L_x_28:
[----:B------:R-:W-:-:S06]  /*0c60*/  IMAD.WIDE R10, R13, 0x4, R14 ;  /* 0x000000040d0a7825 */ /* 0x000fcc00078e020e */
[----:B------:R-:W2:Y:S01]  /*0c70*/  LDG.E R10, desc[UR6][R10.64] ;  /* 0x000000060a0a7981 */ /* 0x000ea2000c1e1900 */
[----:B------:R-:W-:Y:S01]  /*0c80*/  IMAD.MOV.U32 R12, RZ, RZ, R13 ;  /* 0x000000ffff0c7224 */ /* 0x000fe200078e000d */
[----:B--2---:R-:W-:Y:S01]  /*0c90*/  ISETP.NE.AND P4, PT, R10, R13, PT ;  /* 0x0000000d0a00720c */ /* 0x004fe20003f85270 */
[----:B------:R-:W-:-:S12]  /*0ca0*/  IMAD.MOV.U32 R13, RZ, RZ, R10 ;  /* 0x000000ffff0d7224 */ /* 0x000fd800078e000a */
[----:B------:R-:W-:Y:S05]  /*0cb0*/  @P4 BRA `(.L_x_28) ;  /* 0xfffffffc00e84947 */ /* 0x000fea000383ffff */
[----:B------:R-:W-:Y:S05]  /*0cc0*/  BSYNC.RECONVERGENT B2 ;  /* 0x0000000000027941 */ /* 0x000fea0003800200 */
.L_x_27:
[--C-:B------:R-:W-:Y:S01]  /*0cd0*/  SHF.R.S32.HI R13, RZ, 0x1f, R12.reuse ;  /* 0x0000001fff0d7819 */ /* 0x100fe2000001140c */
[----:B------:R-:W-:-:S07]  /*0ce0*/  IMAD.MOV.U32 R22, RZ, RZ, R12 ;  /* 0x000000ffff167224 */ /* 0x000fce00078e000c */
.L_x_26:
[----:B------:R-:W-:Y:S05]  /*0cf0*/  BSYNC.RECONVERGENT B1 ;  /* 0x0000000000017941 */ /* 0x000fea0003800200 */
.L_x_25:
[----:B------:R-:W-:-:S06]  /*0d00*/  IMAD.WIDE R16, R23, 0x4, R16 ;  /* 0x0000000417107825 */ /* 0x000fcc00078e0210 */
[----:B------:R-:W2:Y:S01]  /*0d10*/  LDG.E R16, desc[UR6][R16.64] ;  /* 0x0000000610107981 */ /* 0x000ea2000c1e1900 */
[----:B------:R-:W-:Y:S01]  /*0d20*/  BSSY.RECONVERGENT B1, `(.L_x_29) ;  /* 0x000000f000017945 */ /* 0x000fe20003800200 */
[--C-:B------:R-:W-:Y:S01]  /*0d30*/  SHF.R.S32.HI R11, RZ, 0x1f, R25.reuse ;  /* 0x0000001fff0b7819 */ /* 0x100fe20000011419 */
[----:B------:R-:W-:Y:S01]  /*0d40*/  IMAD.MOV.U32 R10, RZ, RZ, R25 ;  /* 0x000000ffff0a7224 */ /* 0x000fe200078e0019 */
[----:B--2---:R-:W-:-:S13]  /*0d50*/  ISETP.NE.AND P4, PT, R16, R25, PT ;  /* 0x000000191000720c */ /* 0x004fda0003f85270 */
[----:B------:R-:W-:Y:S05]  /*0d60*/  @!P4 BRA `(.L_x_30) ;  /* 0x000000000028c947 */ /* 0x000fea0003800000 */
[----:B------:R-:W-:Y:S01]  /*0d70*/  BSSY.RECONVERGENT B2, `(.L_x_31) ;  /* 0x0000007000027945 */ /* 0x000fe20003800200 */
.L_x_32:
[----:B------:R-:W-:-:S06]  /*0d80*/  IMAD.WIDE R10, R16, 0x4, R14 ;  /* 0x00000004100a7825 */ /* 0x000fcc00078e020e */
[----:B------:R-:W2:Y:S01]  /*0d90*/  LDG.E R11, desc[UR6][R10.64] ;  /* 0x000000060a0b7981 */ /* 0x000ea2000c1e1900 */
[-C--:B------:R-:W-:Y:S02]  /*0da0*/  MOV R25, R16.reuse ;  /* 0x0000001000197202 */ /* 0x080fe40000000f00 */
[----:B--2---:R-:W-:Y:S01]  /*0db0*/  ISETP.NE.AND P4, PT, R11, R16, PT ;  /* 0x000000100b00720c */ /* 0x004fe20003f85270 */
[----:B------:R-:W-:-:S12]  /*0dc0*/  IMAD.MOV.U32 R16, RZ, RZ, R11 ;  /* 0x000000ffff107224 */ /* 0x000fd800078e000b */
[----:B------:R-:W-:Y:S05]  /*0dd0*/  @P4 BRA `(.L_x_32) ;  /* 0xfffffffc00e84947 */ /* 0x000fea000383ffff */
[----:B------:R-:W-:Y:S05]  /*0de0*/  BSYNC.RECONVERGENT B2 ;  /* 0x0000000000027941 */ /* 0x000fea0003800200 */
.L_x_31:
[--C-:B------:R-:W-:Y:S01]  /*0df0*/  SHF.R.S32.HI R11, RZ, 0x1f, R25.reuse ;  /* 0x0000001fff0b7819 */ /* 0x100fe20000011419 */
[----:B------:R-:W-:-:S07]  /*0e00*/  IMAD.MOV.U32 R10, RZ, RZ, R25 ;  /* 0x000000ffff0a7224 */ /* 0x000fce00078e0019 */
.L_x_30:
[----:B------:R-:W-:Y:S05]  /*0e10*/  BSYNC.RECONVERGENT B1 ;  /* 0x0000000000017941 */ /* 0x000fea0003800200 */
.L_x_29:
[----:B------:R-:W-:-:S13]  /*0e20*/  ISETP.GE.AND P4, PT, R22, R25, PT ;  /* 0x000000191600720c */ /* 0x000fda0003f86270 */
[----:B------:R-:W-:Y:S05]  /*0e30*/  @P4 BRA `(.L_x_33) ;  /* 0x0000000000244947 */ /* 0x000fea0003800000 */
[----:B------:R-:W-:-:S04]  /*0e40*/  LEA R12, P4, R10, UR12, 0x2 ;  /* 0x0000000c0a0c7c11 */ /* 0x000fc8000f8810ff */
[----:B------:R-:W-:-:S05]  /*0e50*/  LEA.HI.X R13, R10, UR13, R11, 0x2, P4 ;  /* 0x0000000d0a0d7c11 */ /* 0x000fca000a0f140b */
[----:B------:R2:W-:Y:S01]  /*0e60*/  REDG.E.MIN.S32.STRONG.GPU desc[UR6][R12.64], R22 ;  /* 0x000000160c00798e */ /* 0x0005e2000c92e306 */
[----:B------:R-:W3:Y:S01]  /*0e70*/  S2UR UR5, SR_CgaCtaId ;  /* 0x00000000000579c3 */ /* 0x000ee20000008800 */
[----:B------:R-:W-:Y:S01]  /*0e80*/  UMOV UR4, 0x400 ;  /* 0x0000040000047882 */ /* 0x000fe20000000000 */
[----:B------:R-:W-:Y:S01]  /*0e90*/  IMAD.MOV.U32 R10, RZ, RZ, 0x1 ;  /* 0x00000001ff0a7424 */ /* 0x000fe200078e00ff */
[----:B---3--:R-:W-:-:S09]  /*0ea0*/  ULEA UR4, UR5, UR4, 0x18 ;  /* 0x0000000405047291 */ /* 0x008fd2000f8ec0ff */
[----:B------:R2:W-:Y:S01]  /*0eb0*/  STS [UR4], R10 ;  /* 0x0000000aff007988 */ /* 0x0005e20008000804 */
[----:B------:R-:W-:Y:S05]  /*0ec0*/  BRA `(.L_x_24) ;  /* 0x0000000000287947 */ /* 0x000fea0003800000 */
.L_x_33:
[----:B------:R-:W-:-:S13]  /*0ed0*/  ISETP.GE.AND P4, PT, R25, R22, PT ;  /* 0x000000161900720c */ /* 0x000fda0003f86270 */
[----:B------:R-:W-:Y:S05]  /*0ee0*/  @P4 BRA `(.L_x_24) ;  /* 0x0000000000204947 */ /* 0x000fea0003800000 */
[----:B------:R-:W-:-:S04]  /*0ef0*/  LEA R10, P4, R12, UR12, 0x2 ;  /* 0x0000000c0c0a7c11 */ /* 0x000fc8000f8810ff */
[----:B------:R-:W-:-:S05]  /*0f00*/  LEA.HI.X R11, R12, UR13, R13, 0x2, P4 ;  /* 0x0000000d0c0b7c11 */ /* 0x000fca000a0f140d */
[----:B------:R3:W-:Y:S01]  /*0f10*/  REDG.E.MIN.S32.STRONG.GPU desc[UR6][R10.64], R25 ;  /* 0x000000190a00798e */ /* 0x0007e2000c92e306 */
[----:B------:R-:W2:Y:S01]  /*0f20*/  S2UR UR5, SR_CgaCtaId ;  /* 0x00000000000579c3 */ /* 0x000ea20000008800 */
[----:B------:R-:W-:Y:S01]  /*0f30*/  UMOV UR4, 0x400 ;  /* 0x0000040000047882 */ /* 0x000fe20000000000 */
[----:B------:R-:W-:Y:S01]  /*0f40*/  IMAD.MOV.U32 R12, RZ, RZ, 0x1 ;  /* 0x00000001ff0c7424 */ /* 0x000fe200078e00ff */
[----:B--2---:R-:W-:-:S09]  /*0f50*/  ULEA UR4, UR5, UR4, 0x18 ;  /* 0x0000000405047291 */ /* 0x004fd2000f8ec0ff */
[----:B------:R3:W-:Y:S03]  /*0f60*/  STS [UR4], R12 ;  /* 0x0000000cff007988 */ /* 0x0007e60008000804 */
.L_x_24:
[----:B------:R-:W-:Y:S05]  /*0f70*/  BSYNC.RECONVERGENT B0 ;  /* 0x0000000000007941 */ /* 0x000fea0003800200 */
.L_x_23:
[----:B------:R-:W-:Y:S05]  /*0f80*/  @P3 BRA `(.L_x_34) ;  /* 0xfffffff000b83947 */ /* 0x000fea000383ffff */
[----:B------:R-:W-:-:S07]  /*0f90*/  IMAD.MOV.U32 R9, RZ, RZ, RZ ;  /* 0x000000ffff097224 */ /* 0x000fce00078e00ff */
.L_x_68:
[----:B------:R-:W-:Y:S01]  /*0fa0*/  LOP3.LUT P4, RZ, R3, UR11, RZ, 0xfc, !PT ;  /* 0x0000000b03ff7c12 */ /* 0x000fe2000f88fcff */
[C---:B0-----:R-:W-:Y:S01]  /*0fb0*/  IMAD R17, R9.reuse, UR9, R6 ;  /* 0x0000000909117c24 */ /* 0x041fe2000f8e0206 */
[----:B------:R-:W-:Y:S01]  /*0fc0*/  BSSY.RECONVERGENT B0, `(.L_x_35) ;  /* 0x0000043000007945 */ /* 0x000fe20003800200 */
[----:B------:R-:W-:-:S05]  /*0fd0*/  VIADD R9, R9, 0x1 ;  /* 0x0000000109097836 */ /* 0x000fca0000000000 */
[----:B------:R-:W-:-:S05]  /*0fe0*/  ISETP.NE.AND P3, PT, R9, R4, PT ;  /* 0x000000040900720c */ /* 0x000fca0003f65270 */
[----:B-123--:R-:W-:Y:S08]  /*0ff0*/  @!P4 BRA `(.L_x_36) ;  /* 0x0000000000fcc947 */ /* 0x00eff00003800000 */
[----:B--23--:R-:W2:Y:S01]  /*1000*/  LDC.64 R10, c[0x0][0x388] ;  /* 0x0000e200ff0a7b82 */ /* 0x00cea20000000a00 */
[----:B------:R-:W0:Y:S02]  /*1010*/  LDCU UR4, c[0x0][0x390] ;  /* 0x00007200ff0477ac */ /* 0x000e240008000800 */
[----:B0-----:R-:W-:-:S04]  /*1020*/  IMAD R21, R2, UR4, R17 ;  /* 0x0000000402157c24 */ /* 0x001fc8000f8e0211 */
[----:B--2---:R-:W-:-:S06]  /*1030*/  IMAD.WIDE R14, R21, 0x4, R10 ;  /* 0x00000004150e7825 */ /* 0x004fcc00078e020a */
[----:B------:R-:W2:Y:S01]  /*1040*/  LDG.E R14, desc[UR6][R14.64] ;  /* 0x000000060e0e7981 */ /* 0x000ea2000c1e1900 */
[----:B------:R-:W-:Y:S01]  /*1050*/  BSSY.RECONVERGENT B1, `(.L_x_37) ;  /* 0x0000010000017945 */ /* 0x000fe20003800200 */
[----:B------:R-:W-:Y:S01]  /*1060*/  SHF.R.S32.HI R13, RZ, 0x1f, R21 ;  /* 0x0000001fff0d7819 */ /* 0x000fe20000011415 */
[----:B------:R-:W-:Y:S02]  /*1070*/  IMAD.IADD R23, R8, 0x1, R17 ;  /* 0x0000000108177824 */ /* 0x000fe400078e0211 */
[----:B------:R-:W-:Y:S01]  /*1080*/  IMAD.MOV.U32 R12, RZ, RZ, R21 ;  /* 0x000000ffff0c7224 */ /* 0x000fe200078e0015 */
[----:B--2---:R-:W-:-:S13]  /*1090*/  ISETP.NE.AND P4, PT, R14, R21, PT ;  /* 0x000000150e00720c */ /* 0x004fda0003f85270 */
[----:B------:R-:W-:Y:S05]  /*10a0*/  @!P4 BRA `(.L_x_38) ;  /* 0x000000000028c947 */ /* 0x000fea0003800000 */
[----:B------:R-:W-:Y:S01]  /*10b0*/  BSSY.RECONVERGENT B2, `(.L_x_39) ;  /* 0x0000007000027945 */ /* 0x000fe20003800200 */
.L_x_40:
[----:B------:R-:W-:-:S06]  /*10c0*/  IMAD.WIDE R12, R14, 0x4, R10 ;  /* 0x000000040e0c7825 */ /* 0x000fcc00078e020a */
[----:B------:R-:W2:Y:S01]  /*10d0*/  LDG.E R13, desc[UR6][R12.64] ;  /* 0x000000060c0d7981 */ /* 0x000ea2000c1e1900 */
[----:B------:R-:W-:Y:S01]  /*10e0*/  IMAD.MOV.U32 R21, RZ, RZ, R14 ;  /* 0x000000ffff157224 */ /* 0x000fe200078e000e */
[----:B--2---:R-:W-:Y:S01]  /*10f0*/  ISETP.NE.AND P4, PT, R13, R14, PT ;  /* 0x0000000e0d00720c */ /* 0x004fe20003f85270 */
[----:B------:R-:W-:-:S12]  /*1100*/  IMAD.MOV.U32 R14, RZ, RZ, R13 ;  /* 0x000000ffff0e7224 */ /* 0x000fd800078e000d */
[----:B------:R-:W-:Y:S05]  /*1110*/  @P4 BRA `(.L_x_40) ;  /* 0xfffffffc00e84947 */ /* 0x000fea000383ffff */
[----:B------:R-:W-:Y:S05]  /*1120*/  BSYNC.RECONVERGENT B2 ;  /* 0x0000000000027941 */ /* 0x000fea0003800200 */
.L_x_39:
[--C-:B------:R-:W-:Y:S01]  /*1130*/  SHF.R.S32.HI R13, RZ, 0x1f, R21.reuse ;  /* 0x0000001fff0d7819 */ /* 0x100fe20000011415 */
[----:B------:R-:W-:-:S07]  /*1140*/  IMAD.MOV.U32 R12, RZ, RZ, R21 ;  /* 0x000000ffff0c7224 */ /* 0x000fce00078e0015 */
.L_x_38:
[----:B------:R-:W-:Y:S05]  /*1150*/  BSYNC.RECONVERGENT B1 ;  /* 0x0000000000017941 */ /* 0x000fea0003800200 */
.L_x_37:
[----:B-1----:R-:W-:-:S06]  /*1160*/  IMAD.WIDE R18, R23, 0x4, R10 ;  /* 0x0000000417127825 */ /* 0x002fcc00078e020a */
[----:B------:R-:W2:Y:S01]  /*1170*/  LDG.E R18, desc[UR6][R18.64] ;  /* 0x0000000612127981 */ /* 0x000ea2000c1e1900 */
[----:B------:R-:W-:Y:S01]  /*1180*/  BSSY.RECONVERGENT B1, `(.L_x_41) ;  /* 0x000000f000017945 */ /* 0x000fe20003800200 */
[--C-:B------:R-:W-:Y:S01]  /*1190*/  SHF.R.S32.HI R15, RZ, 0x1f, R23.reuse ;  /* 0x0000001fff0f7819 */ /* 0x100fe20000011417 */
[----:B------:R-:W-:Y:S01]  /*11a0*/  IMAD.MOV.U32 R14, RZ, RZ, R23 ;  /* 0x000000ffff0e7224 */ /* 0x000fe200078e0017 */
[----:B--2---:R-:W-:-:S13]  /*11b0*/  ISETP.NE.AND P4, PT, R18, R23, PT ;  /* 0x000000171200720c */ /* 0x004fda0003f85270 */
[----:B------:R-:W-:Y:S05]  /*11c0*/  @!P4 BRA `(.L_x_42) ;  /* 0x000000000028c947 */ /* 0x000fea0003800000 */
[----:B------:R-:W-:Y:S01]  /*11d0*/  BSSY.RECONVERGENT B2, `(.L_x_43) ;  /* 0x0000007000027945 */ /* 0x000fe20003800200 */
.L_x_44:
[----:B------:R-:W-:-:S06]  /*11e0*/  IMAD.WIDE R14, R18, 0x4, R10 ;  /* 0x00000004120e7825 */ /* 0x000fcc00078e020a */
[----:B------:R-:W2:Y:S01]  /*11f0*/  LDG.E R15, desc[UR6][R14.64] ;  /* 0x000000060e0f7981 */ /* 0x000ea2000c1e1900 */
[-C--:B------:R-:W-:Y:S02]  /*1200*/  MOV R23, R18.reuse ;  /* 0x0000001200177202 */ /* 0x080fe40000000f00 */
[----:B--2---:R-:W-:Y:S01]  /*1210*/  ISETP.NE.AND P4, PT, R15, R18, PT ;  /* 0x000000120f00720c */ /* 0x004fe20003f85270 */
[----:B------:R-:W-:-:S12]  /*1220*/  IMAD.MOV.U32 R18, RZ, RZ, R15 ;  /* 0x000000ffff127224 */ /* 0x000fd800078e000f */
[----:B------:R-:W-:Y:S05]  /*1230*/  @P4 BRA `(.L_x_44) ;  /* 0xfffffffc00e84947 */ /* 0x000fea000383ffff */
[----:B------:R-:W-:Y:S05]  /*1240*/  BSYNC.RECONVERGENT B2 ;  /* 0x0000000000027941 */ /* 0x000fea0003800200 */
.L_x_43:
[--C-:B------:R-:W-:Y:S01]  /*1250*/  SHF.R.S32.HI R15, RZ, 0x1f, R23.reuse ;  /* 0x0000001fff0f7819 */ /* 0x100fe20000011417 */
[----:B------:R-:W-:-:S07]  /*1260*/  IMAD.MOV.U32 R14, RZ, RZ, R23 ;  /* 0x000000ffff0e7224 */ /* 0x000fce00078e0017 */
.L_x_42:
[----:B------:R-:W-:Y:S05]  /*1270*/  BSYNC.RECONVERGENT B1 ;  /* 0x0000000000017941 */ /* 0x000fea0003800200 */
.L_x_41:
[----:B------:R-:W-:-:S13]  /*1280*/  ISETP.GE.AND P4, PT, R21, R23, PT ;  /* 0x000000171500720c */ /* 0x000fda0003f86270 */
[----:B------:R-:W-:Y:S05]  /*1290*/  @P4 BRA `(.L_x_45) ;  /* 0x0000000000284947 */ /* 0x000fea0003800000 */
[----:B------:R-:W0:Y:S02]  /*12a0*/  LDCU.64 UR4, c[0x0][0x388] ;  /* 0x00007100ff0477ac */ /* 0x000e240008000a00 */
[----:B0-----:R-:W-:-:S04]  /*12b0*/  LEA R10, P4, R14, UR4, 0x2 ;  /* 0x000000040e0a7c11 */ /* 0x001fc8000f8810ff */
[----:B------:R-:W-:-:S05]  /*12c0*/  LEA.HI.X R11, R14, UR5, R15, 0x2, P4 ;  /* 0x000000050e0b7c11 */ /* 0x000fca000a0f140f */
[----:B------:R4:W-:Y:S01]  /*12d0*/  REDG.E.MIN.S32.STRONG.GPU desc[UR6][R10.64], R21 ;  /* 0x000000150a00798e */ /* 0x0009e2000c92e306 */
[----:B------:R-:W0:Y:S01]  /*12e0*/  S2UR UR5, SR_CgaCtaId ;  /* 0x00000000000579c3 */ /* 0x000e220000008800 */
[----:B------:R-:W-:Y:S01]  /*12f0*/  UMOV UR4, 0x400 ;  /* 0x0000040000047882 */ /* 0x000fe20000000000 */
[----:B------:R-:W-:Y:S01]  /*1300*/  IMAD.MOV.U32 R12, RZ, RZ, 0x1 ;  /* 0x00000001ff0c7424 */ /* 0x000fe200078e00ff */
[----:B0-----:R-:W-:-:S09]  /*1310*/  ULEA UR4, UR5, UR4, 0x18 ;  /* 0x0000000405047291 */ /* 0x001fd2000f8ec0ff */
[----:B------:R4:W-:Y:S01]  /*1320*/  STS [UR4], R12 ;  /* 0x0000000cff007988 */ /* 0x0009e20008000804 */
[----:B------:R-:W-:Y:S05]  /*1330*/  BRA `(.L_x_36) ;  /* 0x00000000002c7947 */ /* 0x000fea0003800000 */
.L_x_45:
[----:B------:R-:W-:-:S13]  /*1340*/  ISETP.GE.AND P4, PT, R23, R21, PT ;  /* 0x000000151700720c */ /* 0x000fda0003f86270 */
[----:B------:R-:W-:Y:S05]  /*1350*/  @P4 BRA `(.L_x_36) ;  /* 0x0000000000244947 */ /* 0x000fea0003800000 */
[----:B------:R-:W0:Y:S02]  /*1360*/  LDCU.64 UR4, c[0x0][0x388] ;  /* 0x00007100ff0477ac */ /* 0x000e240008000a00 */
[----:B0-----:R-:W-:-:S04]  /*1370*/  LEA R10, P4, R12, UR4, 0x2 ;  /* 0x000000040c0a7c11 */ /* 0x001fc8000f8810ff */
[----:B------:R-:W-:-:S05]  /*1380*/  LEA.HI.X R11, R12, UR5, R13, 0x2, P4 ;  /* 0x000000050c0b7c11 */ /* 0x000fca000a0f140d */
[----:B------:R0:W-:Y:S01]  /*1390*/  REDG.E.MIN.S32.STRONG.GPU desc[UR6][R10.64], R23 ;  /* 0x000000170a00798e */ /* 0x0001e2000c92e306 */
[----:B------:R-:W1:Y:S01]  /*13a0*/  S2UR UR5, SR_CgaCtaId ;  /* 0x00000000000579c3 */ /* 0x000e620000008800 */
[----:B------:R-:W-:Y:S01]  /*13b0*/  UMOV UR4, 0x400 ;  /* 0x0000040000047882 */ /* 0x000fe20000000000 */
[----:B------:R-:W-:Y:S01]  /*13c0*/  IMAD.MOV.U32 R12, RZ, RZ, 0x1 ;  /* 0x00000001ff0c7424 */ /* 0x000fe200078e00ff */
[----:B-1----:R-:W-:-:S09]  /*13d0*/  ULEA UR4, UR5, UR4, 0x18 ;  /* 0x0000000405047291 */ /* 0x002fd2000f8ec0ff */
[----:B------:R0:W-:Y:S03]  /*13e0*/  STS [UR4], R12 ;  /* 0x0000000cff007988 */ /* 0x0001e60008000804 */
.L_x_36:
[----:B------:R-:W-:Y:S05]  /*13f0*/  BSYNC.RECONVERGENT B0 ;  /* 0x0000000000007941 */ /* 0x000fea0003800200 */
.L_x_35:
[----:B-1----:R-:W1:Y:S08]  /*1400*/  LDC R19, c[0x0][0x390] ;  /* 0x0000e400ff137b82 */ /* 0x002e700000000800 */
[----:B0-234-:R-:W0:Y:S01]  /*1410*/  LDC.64 R10, c[0x0][0x388] ;  /* 0x0000e200ff0a7b82 */ /* 0x01de220000000a00 */
[----:B-1----:R-:W-:-:S04]  /*1420*/  IMAD R25, R2, R19, R17 ;  /* 0x0000001302197224 */ /* 0x002fc800078e0211 */
[----:B0-----:R-:W-:-:S05]  /*1430*/  IMAD.WIDE R12, R25, 0x4, R10 ;  /* 0x00000004190c7825 */ /* 0x001fca00078e020a */
[----:B------:R-:W2:Y:S01]  /*1440*/  LDG.E R18, desc[UR6][R12.64] ;  /* 0x000000060c127981 */ /* 0x000ea2000c1e1900 */
[--C-:B------:R-:W-:Y:S01]  /*1450*/  SHF.R.S32.HI R15, RZ, 0x1f, R25.reuse ;  /* 0x0000001fff0f7819 */ /* 0x100fe20000011419 */
[----:B------:R-:W-:Y:S01]  /*1460*/  IMAD.MOV.U32 R14, RZ, RZ, R25 ;  /* 0x000000ffff0e7224 */ /* 0x000fe200078e0019 */
[----:B------:R-:W-:Y:S01]  /*1470*/  BSSY.RECONVERGENT B0, `(.L_x_46) ;  /* 0x0000011000007945 */ /* 0x000fe20003800200 */
[----:B------:R-:W-:Y:S02]  /*1480*/  IMAD.IADD R23, R25, 0x1, R19 ;  /* 0x0000000119177824 */ /* 0x000fe400078e0213 */
[----:B------:R-:W-:Y:S02]  /*1490*/  IMAD.MOV.U32 R22, RZ, RZ, R25 ;  /* 0x000000ffff167224 */ /* 0x000fe400078e0019 */
[----:B------:R-:W-:Y:S02]  /*14a0*/  IMAD.MOV.U32 R16, RZ, RZ, R14 ;  /* 0x000000ffff107224 */ /* 0x000fe400078e000e */
[----:B------:R-:W-:Y:S01]  /*14b0*/  IMAD.MOV.U32 R17, RZ, RZ, R15 ;  /* 0x000000ffff117224 */ /* 0x000fe200078e000f */
[----:B--2---:R-:W-:-:S13]  /*14c0*/  ISETP.NE.AND P4, PT, R18, R25, PT ;  /* 0x000000191200720c */ /* 0x004fda0003f85270 */
[----:B------:R-:W-:Y:S05]  /*14d0*/  @!P4 BRA `(.L_x_47) ;  /* 0x000000000028c947 */ /* 0x000fea0003800000 */
[----:B------:R-:W-:Y:S01]  /*14e0*/  BSSY.RECONVERGENT B1, `(.L_x_48) ;  /* 0x0000007000017945 */ /* 0x000fe20003800200 */
.L_x_49:
[----:B------:R-:W-:-:S06]  /*14f0*/  IMAD.WIDE R16, R18, 0x4, R10 ;  /* 0x0000000412107825 */ /* 0x000fcc00078e020a */
[----:B------:R-:W2:Y:S01]  /*1500*/  LDG.E R17, desc[UR6][R16.64] ;  /* 0x0000000610117981 */ /* 0x000ea2000c1e1900 */
[----:B------:R-:W-:Y:S01]  /*1510*/  IMAD.MOV.U32 R25, RZ, RZ, R18 ;  /* 0x000000ffff197224 */ /* 0x000fe200078e0012 */
[----:B--2---:R-:W-:Y:S01]  /*1520*/  ISETP.NE.AND P4, PT, R17, R18, PT ;  /* 0x000000121100720c */ /* 0x004fe20003f85270 */
[----:B------:R-:W-:-:S12]  /*1530*/  IMAD.MOV.U32 R18, RZ, RZ, R17 ;  /* 0x000000ffff127224 */ /* 0x000fd800078e0011 */
[----:B------:R-:W-:Y:S05]  /*1540*/  @P4 BRA `(.L_x_49) ;  /* 0xfffffffc00e84947 */ /* 0x000fea000383ffff */
[----:B------:R-:W-:Y:S05]  /*1550*/  BSYNC.RECONVERGENT B1 ;  /* 0x0000000000017941 */ /* 0x000fea0003800200 */
.L_x_48:
[--C-:B------:R-:W-:Y:S01]  /*1560*/  SHF.R.S32.HI R17, RZ, 0x1f, R25.reuse ;  /* 0x0000001fff117819 */ /* 0x100fe20000011419 */
[----:B------:R-:W-:-:S07]  /*1570*/  IMAD.MOV.U32 R16, RZ, RZ, R25 ;  /* 0x000000ffff107224 */ /* 0x000fce00078e0019 */
.L_x_47:
[----:B------:R-:W-:Y:S05]  /*1580*/  BSYNC.RECONVERGENT B0 ;  /* 0x0000000000007941 */ /* 0x000fea0003800200 */
.L_x_46:
[----:B------:R-:W-:-:S05]  /*1590*/  IMAD.WIDE R18, R19, 0x4, R12 ;  /* 0x0000000413127825 */ /* 0x000fca00078e020c */
        /* <DEDUP_REMOVED lines=8> */
.L_x_53:
[----:B------:R-:W-:-:S06]  /*1620*/  IMAD.WIDE R20, R24, 0x4, R10 ;  /* 0x0000000418147825 */ /* 0x000fcc00078e020a */
[----:B------:R-:W2:Y:S01]  /*1630*/  LDG.E R21, desc[UR6][R20.64] ;  /* 0x0000000614157981 */ /* 0x000ea2000c1e1900 */
[----:B------:R-:W-:Y:S01]  /*1640*/  IMAD.MOV.U32 R26, RZ, RZ, R24 ;  /* 0x000000ffff1a7224 */ /* 0x000fe200078e0018 */
[----:B--2---:R-:W-:Y:S01]  /*1650*/  ISETP.NE.AND P4, PT, R21, R24, PT ;  /* 0x000000181500720c */ /* 0x004fe20003f85270 */
[----:B------:R-:W-:-:S12]  /*1660*/  IMAD.MOV.U32 R24, RZ, RZ, R21 ;  /* 0x000000ffff187224 */ /* 0x000fd800078e0015 */
[----:B------:R-:W-:Y:S05]  /*1670*/  @P4 BRA `(.L_x_53) ;  /* 0xfffffffc00e84947 */ /* 0x000fea000383ffff */
[----:B------:R-:W-:Y:S05]  /*1680*/  BSYNC.RECONVERGENT B1 ;  /* 0x0000000000017941 */ /* 0x000fea0003800200 */
.L_x_52:
[--C-:B------:R-:W-:Y:S01]  /*1690*/  SHF.R.S32.HI R21, RZ, 0x1f, R26.reuse ;  /* 0x0000001fff157819 */ /* 0x100fe2000001141a */
[----:B------:R-:W-:-:S07]  /*16a0*/  IMAD.MOV.U32 R20, RZ, RZ, R26 ;  /* 0x000000ffff147224 */ /* 0x000fce00078e001a */
.L_x_51:
[----:B------:R-:W-:Y:S05]  /*16b0*/  BSYNC.RECONVERGENT B0 ;  /* 0x0000000000007941 */ /* 0x000fea0003800200 */
.L_x_50:
[----:B------:R-:W-:Y:S01]  /*16c0*/  ISETP.GE.AND P4, PT, R25, R26, PT ;  /* 0x0000001a1900720c */ /* 0x000fe20003f86270 */
[----:B------:R-:W-:-:S12]  /*16d0*/  BSSY.RECONVERGENT B0, `(.L_x_54) ;  /* 0x0000017000007945 */ /* 0x000fd80003800200 */
        /* <DEDUP_REMOVED lines=11> */
.L_x_55:
        /* <DEDUP_REMOVED lines=10> */
[----:B------:R1:W-:Y:S03]  /*1830*/  STS [UR4], R16 ;  /* 0x00000010ff007988 */ /* 0x0003e60008000804 */
.L_x_56:
[----:B------:R-:W-:Y:S05]  /*1840*/  BSYNC.RECONVERGENT B0 ;  /* 0x0000000000007941 */ /* 0x000fea0003800200 */
.L_x_54:
[----:B------:R-:W-:Y:S04]  /*1850*/  BSSY.RECONVERGENT B0, `(.L_x_57) ;  /* 0x000003b000007945 */ /* 0x000fe80003800200 */
[----:B------:R-:W-:Y:S05]  /*1860*/  @!P1 BRA `(.L_x_58) ;  /* 0x0000000000e49947 */ /* 0x000fea0003800000 */
[----:B------:R-:W2:Y:S01]  /*1870*/  LDG.E R13, desc[UR6][R12.64] ;  /* 0x000000060c0d7981 */ /* 0x000ea2000c1e1900 */
[----:B------:R-:W-:Y:S01]  /*1880*/  BSSY.RECONVERGENT B1, `(.L_x_59) ;  /* 0x000000f000017945 */ /* 0x000fe20003800200 */
[----:B------:R-:W-:Y:S01]  /*1890*/  VIADD R23, R23, 0x1 ;  /* 0x0000000117177836 */ /* 0x000fe20000000000 */
[----:B--2---:R-:W-:-:S13]  /*18a0*/  ISETP.NE.AND P4, PT, R13, R22, PT ;  /* 0x000000160d00720c */ /* 0x004fda0003f85270 */
[----:B------:R-:W-:Y:S05]  /*18b0*/  @!P4 BRA `(.L_x_60) ;  /* 0x00000000002cc947 */ /* 0x000fea0003800000 */
[----:B------:R-:W-:Y:S01]  /*18c0*/  BSSY.RECONVERGENT B2, `(.L_x_61) ;  /* 0x0000008000027945 */ /* 0x000fe20003800200 */
[----:B------:R-:W-:-:S07]  /*18d0*/  IMAD.MOV.U32 R15, RZ, RZ, R13 ;  /* 0x000000ffff0f7224 */ /* 0x000fce00078e000d */
.L_x_62:
[----:B------:R-:W-:-:S06]  /*18e0*/  IMAD.WIDE R12, R15, 0x4, R10 ;  /* 0x000000040f0c7825 */ /* 0x000fcc00078e020a */
[----:B------:R-:W2:Y:S01]  /*18f0*/  LDG.E R12, desc[UR6][R12.64] ;  /* 0x000000060c0c7981 */ /* 0x000ea2000c1e1900 */
[----:B------:R-:W-:Y:S01]  /*1900*/  IMAD.MOV.U32 R14, RZ, RZ, R15 ;  /* 0x000000ffff0e7224 */ /* 0x000fe200078e000f */
[----:B--2---:R-:W-:Y:S01]  /*1910*/  ISETP.NE.AND P4, PT, R12, R15, PT ;  /* 0x0000000f0c00720c */ /* 0x004fe20003f85270 */
[----:B------:R-:W-:-:S12]  /*1920*/  IMAD.MOV.U32 R15, RZ, RZ, R12 ;  /* 0x000000ffff0f7224 */ /* 0x000fd800078e000c */
[----:B------:R-:W-:Y:S05]  /*1930*/  @P4 BRA `(.L_x_62) ;  /* 0xfffffffc00e84947 */ /* 0x000fea000383ffff */
[----:B------:R-:W-:Y:S05]  /*1940*/  BSYNC.RECONVERGENT B2 ;  /* 0x0000000000027941 */ /* 0x000fea0003800200 */
.L_x_61:
[--C-:B------:R-:W-:Y:S01]  /*1950*/  SHF.R.S32.HI R15, RZ, 0x1f, R14.reuse ;  /* 0x0000001fff0f7819 */ /* 0x100fe2000001140e */
[----:B------:R-:W-:-:S07]  /*1960*/  IMAD.MOV.U32 R22, RZ, RZ, R14 ;  /* 0x000000ffff167224 */ /* 0x000fce00078e000e */
.L_x_60:
[----:B------:R-:W-:Y:S05]  /*1970*/  BSYNC.RECONVERGENT B1 ;  /* 0x0000000000017941 */ /* 0x000fea0003800200 */
.L_x_59:
[----:B------:R-:W2:Y:S01]  /*1980*/  LDG.E R18, desc[UR6][R18.64+0x4] ;  /* 0x0000040612127981 */ /* 0x000ea2000c1e1900 */
[----:B------:R-:W-:Y:S01]  /*1990*/  BSSY.RECONVERGENT B1, `(.L_x_63) ;  /* 0x000000f000017945 */ /* 0x000fe20003800200 */
[----:B------:R-:W-:Y:S02]  /*19a0*/  SHF.R.S32.HI R13, RZ, 0x1f, R23 ;  /* 0x0000001fff0d7819 */ /* 0x000fe40000011417 */
[-C--:B------:R-:W-:Y:S02]  /*19b0*/  MOV R12, R23.reuse ;  /* 0x00000017000c7202 */ /* 0x080fe40000000f00 */
[----:B--2---:R-:W-:-:S13]  /*19c0*/  ISETP.NE.AND P4, PT, R18, R23, PT ;  /* 0x000000171200720c */ /* 0x004fda0003f85270 */
[----:B------:R-:W-:Y:S05]  /*19d0*/  @!P4 BRA `(.L_x_64) ;  /* 0x000000000028c947 */ /* 0x000fea0003800000 */
[----:B------:R-:W-:Y:S01]  /*19e0*/  BSSY.RECONVERGENT B2, `(.L_x_65) ;  /* 0x0000007000027945 */ /* 0x000fe20003800200 */
.L_x_66:
[----:B------:R-:W-:-:S06]  /*19f0*/  IMAD.WIDE R12, R18, 0x4, R10 ;  /* 0x00000004120c7825 */ /* 0x000fcc00078e020a */
[----:B------:R-:W2:Y:S01]  /*1a00*/  LDG.E R13, desc[UR6][R12.64] ;  /* 0x000000060c0d7981 */ /* 0x000ea2000c1e1900 */
[----:B------:R-:W-:Y:S01]  /*1a10*/  IMAD.MOV.U32 R23, RZ, RZ, R18 ;  /* 0x000000ffff177224 */ /* 0x000fe200078e0012 */
[----:B--2---:R-:W-:Y:S01]  /*1a20*/  ISETP.NE.AND P4, PT, R13, R18, PT ;  /* 0x000000120d00720c */ /* 0x004fe20003f85270 */
[----:B------:R-:W-:-:S12]  /*1a30*/  IMAD.MOV.U32 R18, RZ, RZ, R13 ;  /* 0x000000ffff127224 */ /* 0x000fd800078e000d */
[----:B------:R-:W-:Y:S05]  /*1a40*/  @P4 BRA `(.L_x_66) ;  /* 0xfffffffc00e84947 */ /* 0x000fea000383ffff */
[----:B------:R-:W-:Y:S05]  /*1a50*/  BSYNC.RECONVERGENT B2 ;  /* 0x0000000000027941 */ /* 0x000fea0003800200 */
.L_x_65:
[--C-:B------:R-:W-:Y:S01]  /*1a60*/  SHF.R.S32.HI R13, RZ, 0x1f, R23.reuse ;  /* 0x0000001fff0d7819 */ /* 0x100fe20000011417 */
[----:B------:R-:W-:-:S07]  /*1a70*/  IMAD.MOV.U32 R12, RZ, RZ, R23 ;  /* 0x000000ffff0c7224 */ /* 0x000fce00078e0017 */
.L_x_64:
[----:B------:R-:W-:Y:S05]  /*1a80*/  BSYNC.RECONVERGENT B1 ;  /* 0x0000000000017941 */ /* 0x000fea0003800200 */
.L_x_63:
[----:B------:R-:W-:-:S13]  /*1a90*/  ISETP.GE.AND P4, PT, R22, R23, PT ;  /* 0x000000171600720c */ /* 0x000fda0003f86270 */
[----:B------:R-:W-:Y:S05]  /*1aa0*/  @P4 BRA `(.L_x_67) ;  /* 0x0000000000284947 */ /* 0x000fea0003800000 */
[----:B------:R-:W2:Y:S02]  /*1ab0*/  LDCU.64 UR4, c[0x0][0x388] ;  /* 0x00007100ff0477ac */ /* 0x000ea40008000a00 */
[----:B--2---:R-:W-:-:S04]  /*1ac0*/  LEA R10, P4, R12, UR4, 0x2 ;  /* 0x000000040c0a7c11 */ /* 0x004fc8000f8810ff */
[----:B------:R-:W-:-:S05]  /*1ad0*/  LEA.HI.X R11, R12, UR5, R13, 0x2, P4 ;  /* 0x000000050c0b7c11 */ /* 0x000fca000a0f140d */
[----:B------:R3:W-:Y:S01]  /*1ae0*/  REDG.E.MIN.S32.STRONG.GPU desc[UR6][R10.64], R22 ;  /* 0x000000160a00798e */ /* 0x0007e2000c92e306 */
[----:B------:R-:W2:Y:S01]  /*1af0*/  S2UR UR5, SR_CgaCtaId ;  /* 0x00000000000579c3 */ /* 0x000ea20000008800 */
[----:B------:R-:W-:Y:S01]  /*1b00*/  UMOV UR4, 0x400 ;  /* 0x0000040000047882 */ /* 0x000fe20000000000 */
[----:B------:R-:W-:Y:S01]  /*1b10*/  IMAD.MOV.U32 R12, RZ, RZ, 0x1 ;  /* 0x00000001ff0c7424 */ /* 0x000fe200078e00ff */
[----:B--2---:R-:W-:-:S09]  /*1b20*/  ULEA UR4, UR5, UR4, 0x18 ;  /* 0x0000000405047291 */ /* 0x004fd2000f8ec0ff */
[----:B------:R3:W-:Y:S01]  /*1b30*/  STS [UR4], R12 ;  /* 0x0000000cff007988 */ /* 0x0007e20008000804 */
[----:B------:R-:W-:Y:S05]  /*1b40*/  BRA `(.L_x_58) ;  /* 0x00000000002c7947 */ /* 0x000fea0003800000 */
.L_x_67:
[----:B------:R-:W-:-:S13]  /*1b50*/  ISETP.GE.AND P4, PT, R23, R22, PT ;  /* 0x000000161700720c */ /* 0x000fda0003f86270 */
[----:B------:R-:W-:Y:S05]  /*1b60*/  @P4 BRA `(.L_x_58) ;  /* 0x0000000000244947 */ /* 0x000fea0003800000 */
[----:B------:R-:W2:Y:S02]  /*1b70*/  LDCU.64 UR4, c[0x0][0x388] ;  /* 0x00007100ff0477ac */ /* 0x000ea40008000a00 */
[----:B--2---:R-:W-:-:S04]  /*1b80*/  LEA R10, P4, R14, UR4, 0x2 ;  /* 0x000000040e0a7c11 */ /* 0x004fc8000f8810ff */
[----:B------:R-:W-:-:S05]  /*1b90*/  LEA.HI.X R11, R14, UR5, R15, 0x2, P4 ;  /* 0x000000050e0b7c11 */ /* 0x000fca000a0f140f */
[----:B------:R2:W-:Y:S01]  /*1ba0*/  REDG.E.MIN.S32.STRONG.GPU desc[UR6][R10.64], R23 ;  /* 0x000000170a00798e */ /* 0x0005e2000c92e306 */
[----:B------:R-:W3:Y:S01]  /*1bb0*/  S2UR UR5, SR_CgaCtaId ;  /* 0x00000000000579c3 */ /* 0x000ee20000008800 */
[----:B------:R-:W-:Y:S01]  /*1bc0*/  UMOV UR4, 0x400 ;  /* 0x0000040000047882 */ /* 0x000fe20000000000 */
[----:B------:R-:W-:Y:S01]  /*1bd0*/  IMAD.MOV.U32 R12, RZ, RZ, 0x1 ;  /* 0x00000001ff0c7424 */ /* 0x000fe200078e00ff */
[----:B---3--:R-:W-:-:S09]  /*1be0*/  ULEA UR4, UR5, UR4, 0x18 ;  /* 0x0000000405047291 */ /* 0x008fd2000f8ec0ff */
[----:B------:R2:W-:Y:S03]  /*1bf0*/  STS [UR4], R12 ;  /* 0x0000000cff007988 */ /* 0x0005e60008000804 */
.L_x_58:
[----:B------:R-:W-:Y:S05]  /*1c00*/  BSYNC.RECONVERGENT B0 ;  /* 0x0000000000007941 */ /* 0x000fea0003800200 */
.L_x_57:
[----:B------:R-:W-:Y:S05]  /*1c10*/  @P3 BRA `(.L_x_68) ;  /* 0xfffffff000e03947 */ /* 0x000fea000383ffff */
.L_x_0:
[----:B------:R-:W4:Y:S08]  /*1c20*/  S2UR UR5, SR_CgaCtaId ;  /* 0x00000000000579c3 */ /* 0x000f300000008800 */
[----:B------:R-:W-:Y:S06]  /*1c30*/  BAR.SYNC.DEFER_BLOCKING 0x0 ;  /* 0x0000000000007b1d */ /* 0x000fec0000010000 */
[----:B------:R-:W-:-:S02]  /*1c40*/  UMOV UR4, 0x400 ;  /* 0x0000040000047882 */ /* 0x000fc40000000000 */
[----:B----4-:R-:W-:-:S09]  /*1c50*/  ULEA UR4, UR5, UR4, 0x18 ;  /* 0x0000000405047291 */ /* 0x010fd2000f8ec0ff */
[----:B0-----:R-:W0:Y:S02]  /*1c60*/  LDS R9, [UR4] ;  /* 0x00000004ff097984 */ /* 0x001e240008000800 */
[----:B0-----:R-:W-:-:S13]  /*1c70*/  ISETP.NE.AND P3, PT, R9, RZ, PT ;  /* 0x000000ff0900720c */ /* 0x001fda0003f65270 */
[----:B------:R-:W-:Y:S05]  /*1c80*/  @!P3 EXIT ;  /* 0x000000000000b94d */ /* 0x000fea0003800000 */
[----:B------:R-:W-:Y:S06]  /*1c90*/  BAR.SYNC.DEFER_BLOCKING 0x0 ;  /* 0x0000000000007b1d */ /* 0x000fec0000010000 */
[----:B------:R-:W-:Y:S05]  /*1ca0*/  BRA `(.L_x_69) ;  /* 0xffffffe400507947 */ /* 0x000fea000383ffff */
        .weak           $__internal_0_$__cuda_sm20_div_u16
        .type           $__internal_0_$__cuda_sm20_div_u16,@function
        .size           $__internal_0_$__cuda_sm20_div_u16,(.L_x_71 - $__internal_0_$__cuda_sm20_div_u16)
$__internal_0_$__cuda_sm20_div_u16:
[----:B------:R-:W0:Y:S01]  /*1cb0*/  I2F.U16 R0, UR5 ;  /* 0x0000000500007d06 */ /* 0x000e220008101000 */
[----:B------:R-:W-:Y:S01]  /*1cc0*/  IMAD.MOV.U32 R2, RZ, RZ, 0x4b800000 ;  /* 0x4b800000ff027424 */ /* 0x000fe200078e00ff */
[C---:B0-----:R-:W-:Y:S02]  /*1cd0*/  FSETP.GEU.AND P1, PT, |R0|.reuse, 1.175494350822287508e-38, PT ;  /* 0x008000000000780b */ /* 0x041fe40003f2e200 */
[----:B------:R-:W-:Y:S02]  /*1ce0*/  FSETP.GT.AND P0, PT, |R0|, 8.50705917302346158658e+37, PT ;  /* 0x7e8000000000780b */ /* 0x000fe40003f04200 */
[----:B------:R-:W-:-:S04]  /*1cf0*/  FSEL R2, R2, 1, !P1 ;  /* 0x3f80000002027808 */ /* 0x000fc80004800000 */
[----:B------:R-:W-:Y:S01]  /*1d00*/  FSEL R3, R2, 0.25, !P0 ;  /* 0x3e80000002037808 */ /* 0x000fe20004000000 */
[----:B------:R-:W-:Y:S01]  /*1d10*/  IMAD.MOV.U32 R2, RZ, RZ, R5 ;  /* 0x000000ffff027224 */ /* 0x000fe200078e0005 */
[----:B------:R-:W-:-:S03]  /*1d20*/  ISETP.NE.U32.AND P0, PT, RZ, UR5, PT ;  /* 0x00000005ff007c0c */ /* 0x000fc6000bf05070 */
[----:B------:R-:W-:Y:S01]  /*1d30*/  FMUL R4, R0, R3 ;  /* 0x0000000300047220 */ /* 0x000fe20000400000 */
[----:B------:R-:W-:-:S05]  /*1d40*/  I2FP.F32.U32.RZ R0, UR4 ;  /* 0x0000000400007c45 */ /* 0x000fca000820d000 */
[----:B------:R-:W0:Y:S02]  /*1d50*/  MUFU.RCP R4, R4 ;  /* 0x0000000400047308 */ /* 0x000e240000001000 */
[----:B0-----:R-:W-:-:S04]  /*1d60*/  FMUL R3, R3, R4 ;  /* 0x0000000403037220 */ /* 0x001fc80000400000 */
[----:B------:R-:W-:-:S04]  /*1d70*/  VIADD R3, R3, 0x2 ;  /* 0x0000000203037836 */ /* 0x000fc80000000000 */
[----:B------:R-:W-:Y:S01]  /*1d80*/  FMUL.RZ R0, R0, R3 ;  /* 0x0000000300007220 */ /* 0x000fe2000040c000 */
[----:B------:R-:W-:-:S05]  /*1d90*/  IMAD.MOV.U32 R3, RZ, RZ, 0x0 ;  /* 0x00000000ff037424 */ /* 0x000fca00078e00ff */
[----:B------:R-:W0:Y:S02]  /*1da0*/  F2I.U32.TRUNC.NTZ R0, R0 ;  /* 0x0000000000007305 */ /* 0x000e24000020f000 */
[----:B0-----:R-:W-:Y:S01]  /*1db0*/  LOP3.LUT R8, R0, 0xffff, RZ, 0xc0, !PT ;  /* 0x0000ffff00087812 */ /* 0x001fe200078ec0ff */
[----:B------:R-:W-:Y:S01]  /*1dc0*/  @!P0 IMAD.MOV.U32 R8, RZ, RZ, -0x1 ;  /* 0xffffffffff088424 */ /* 0x000fe200078e00ff */
[----:B------:R-:W-:Y:S06]  /*1dd0*/  RET.REL.NODEC R2 `(_Z10mergeTilesPKdPiii) ;  /* 0xffffffe002887950 */ /* 0x000fec0003c3ffff */
.L_x_70:
[----:B------:R-:W-:-:S00]  /*1de0*/  BRA `(.L_x_70) ;  /* 0xfffffffc00fc7947 */ /* 0x000fc0000383ffff */
[----:B------:R-:W-:-:S00]  /*1df0*/  NOP ;  /* 0x0000000000007918 */ /* 0x000fc00000000000 */
        /* <DEDUP_REMOVED lines=8> */
.L_x_71:


//--------------------- .nv.shared._Z10mergeTilesPKdPiii --------------------------
	.section	.nv.shared._Z10mergeTilesPKdPiii,"aw",@nobits
	.sectionflags	@""
	.align	4
.nv.shared._Z10mergeTilesPKdPiii:
	.zero		1028


//--------------------- .nv.shared.reserved.0     --------------------------
	.section	.nv.shared.reserved.0,"aw",@nobits
	.weak		__nv_reservedSMEM_offset_0_alias
	.size		__nv_reservedSMEM_offset_0_alias, 0, 64
	.other		__nv_reservedSMEM_offset_0_alias,@"STO_CUDA_RESERVED_SHARED STV_DEFAULT"
__nv_reservedSMEM_offset_0_alias:
	.zero		0
	.zero		64


//--------------------- .nv.constant0._Z10mergeTilesPKdPiii --------------------------
	.section	.nv.constant0._Z10mergeTilesPKdPiii,"a",@progbits
	.sectionflags	@""
	.align	4
.nv.constant0._Z10mergeTilesPKdPiii:
	.zero		920


//--------------------- SYMBOLS --------------------------

	.type		.nv.reservedSmem.offset0,@object
	.size		.nv.reservedSmem.offset0,0x4
	.type		.nv.reservedSmem.cap,@object
	.size		.nv.reservedSmem.cap,0x4
